	.target	sm_90a

	.elftype	@"ET_EXEC"


//--------------------- .note.nv.tkinfo           --------------------------
	.section	.note.nv.tkinfo,"",@"SHT_NOTE"
	.sectionflags	@"SHF_NOTE_NV_TKINFO"
	.tkinfo
        /*0018*/ 	.word	0x00000002
        /*0030*/ 	.string	""
        /*0030*/ 	.string	"ptxas"
        /*0030*/ 	.string	"Cuda compilation tools, release 13.0, V13.0.88"
        /*0030*/ 	.string	"Build cuda_13.0.r13.0/compiler.36424714_0"
        /*0030*/ 	.string	"-v  -suppress-debug-info  -lineinfo  -arch sm_90a "



//--------------------- .note.nv.cuinfo           --------------------------
	.section	.note.nv.cuinfo,"",@"SHT_NOTE"
	.sectionflags	@"SHF_NOTE_NV_CUINFO"
        /*0018*/ 	.short	0x0002
        /*001a*/ 	.short	0x005a
        /*001c*/ 	.short	0x0082
	.zero		2


//--------------------- .nv.info                  --------------------------
	.section	.nv.info,"",@"SHT_CUDA_INFO"
	.align	4


	//----- nvinfo : EIATTR_REGCOUNT
	.align		4
        /*0000*/ 	.byte	0x04, 0x2f
        /*0002*/ 	.short	(.L_1 - .L_0)
	.align		4
.L_0:
        /*0004*/ 	.word	index@(gluon_wgmma)
        /*0008*/ 	.word	0x000000ff


	//----- nvinfo : EIATTR_FRAME_SIZE
	.align		4
.L_1:
        /*000c*/ 	.byte	0x04, 0x11
        /*000e*/ 	.short	(.L_3 - .L_2)
	.align		4
.L_2:
        /*0010*/ 	.word	index@(gluon_wgmma)
        /*0014*/ 	.word	0x00000ac8


	//----- nvinfo : EIATTR_MIN_STACK_SIZE
	.align		4
.L_3:
        /*0018*/ 	.byte	0x04, 0x12
        /*001a*/ 	.short	(.L_5 - .L_4)
	.align		4
.L_4:
        /*001c*/ 	.word	index@(gluon_wgmma)
        /*0020*/ 	.word	0x00000ac8
.L_5:


//--------------------- .nv.compat                --------------------------
	.section	.nv.compat,"",@"SHT_CUDA_COMPAT_INFO"
	.align	4
        /*0000*/ 	.byte	0x02, 0x09, 0x01, 0x00, 0x02, 0x02, 0x04, 0x00, 0x02, 0x05, 0x05, 0x00, 0x03, 0x07, 0x01, 0x01
        /*0010*/ 	.byte	0x02, 0x03, 0x03, 0x00, 0x02, 0x06, 0x01, 0x00, 0x04, 0x0b, 0x08, 0x00, 0x00, 0x00, 0x00, 0x00
        /*0020*/ 	.byte	0x00, 0x00, 0x00, 0x00


//--------------------- .nv.info.gluon_wgmma      --------------------------
	.section	.nv.info.gluon_wgmma,"",@"SHT_CUDA_INFO"
	.sectionflags	@""
	.align	4


	//----- nvinfo : EIATTR_CUDA_API_VERSION
	.align		4
        /*0000*/ 	.byte	0x04, 0x37
        /*0002*/ 	.short	(.L_7 - .L_6)
.L_6:
        /*0004*/ 	.word	0x00000082


	//----- nvinfo : EIATTR_KPARAM_INFO
	.align		4
.L_7:
        /*0008*/ 	.byte	0x04, 0x17
        /*000a*/ 	.short	(.L_9 - .L_8)
.L_8:
        /*000c*/ 	.word	0x00000000
        /*0010*/ 	.short	0x000a
        /*0012*/ 	.short	0x0048
        /*0014*/ 	.byte	0x00, 0xf4, 0x21, 0x00


	//----- nvinfo : EIATTR_KPARAM_INFO
	.align		4
.L_9:
        /*0018*/ 	.byte	0x04, 0x17
        /*001a*/ 	.short	(.L_11 - .L_10)
.L_10:
        /*001c*/ 	.word	0x00000000
        /*0020*/ 	.short	0x0009
        /*0022*/ 	.short	0x0040
        /*0024*/ 	.byte	0x00, 0xf4, 0x21, 0x00


	//----- nvinfo : EIATTR_KPARAM_INFO
	.align		4
.L_11:
        /*0028*/ 	.byte	0x04, 0x17
        /*002a*/ 	.short	(.L_13 - .L_12)
.L_12:
        /*002c*/ 	.word	0x00000000
        /*0030*/ 	.short	0x0008
        /*0032*/ 	.short	0x0038
        /*0034*/ 	.byte	0x00, 0xf0, 0x21, 0x00


	//----- nvinfo : EIATTR_KPARAM_INFO
	.align		4
.L_13:
        /*0038*/ 	.byte	0x04, 0x17
        /*003a*/ 	.short	(.L_15 - .L_14)
.L_14:
        /*003c*/ 	.word	0x00000000
        /*0040*/ 	.short	0x0007
        /*0042*/ 	.short	0x0030
        /*0044*/ 	.byte	0x00, 0xf0, 0x21, 0x00


	//----- nvinfo : EIATTR_KPARAM_INFO
	.align		4
.L_15:
        /*0048*/ 	.byte	0x04, 0x17
        /*004a*/ 	.short	(.L_17 - .L_16)
.L_16:
        /*004c*/ 	.word	0x00000000
        /*0050*/ 	.short	0x0006
        /*0052*/ 	.short	0x0028
        /*0054*/ 	.byte	0x00, 0xf0, 0x21, 0x00


	//----- nvinfo : EIATTR_KPARAM_INFO
	.align		4
.L_17:
        /*0058*/ 	.byte	0x04, 0x17
        /*005a*/ 	.short	(.L_19 - .L_18)
.L_18:
        /*005c*/ 	.word	0x00000000
        /*0060*/ 	.short	0x0005
        /*0062*/ 	.short	0x0020
        /*0064*/ 	.byte	0x00, 0xf0, 0x11, 0x00


	//----- nvinfo : EIATTR_KPARAM_INFO
	.align		4
.L_19:
        /*0068*/ 	.byte	0x04, 0x17
        /*006a*/ 	.short	(.L_21 - .L_20)
.L_20:
        /*006c*/ 	.word	0x00000000
        /*0070*/ 	.short	0x0004
        /*0072*/ 	.short	0x001c
        /*0074*/ 	.byte	0x00, 0xf0, 0x11, 0x00


	//----- nvinfo : EIATTR_KPARAM_INFO
	.align		4
.L_21:
        /*0078*/ 	.byte	0x04, 0x17
        /*007a*/ 	.short	(.L_23 - .L_22)
.L_22:
        /*007c*/ 	.word	0x00000000
        /*0080*/ 	.short	0x0003
        /*0082*/ 	.short	0x0018
        /*0084*/ 	.byte	0x00, 0xf0, 0x11, 0x00


	//----- nvinfo : EIATTR_KPARAM_INFO
	.align		4
.L_23:
        /*0088*/ 	.byte	0x04, 0x17
        /*008a*/ 	.short	(.L_25 - .L_24)
.L_24:
        /*008c*/ 	.word	0x00000000
        /*0090*/ 	.short	0x0002
        /*0092*/ 	.short	0x0010
        /*0094*/ 	.byte	0x00, 0xf4, 0x21, 0x00


	//----- nvinfo : EIATTR_KPARAM_INFO
	.align		4
.L_25:
        /*0098*/ 	.byte	0x04, 0x17
        /*009a*/ 	.short	(.L_27 - .L_26)
.L_26:
        /*009c*/ 	.word	0x00000000
        /*00a0*/ 	.short	0x0001
        /*00a2*/ 	.short	0x0008
        /*00a4*/ 	.byte	0x00, 0xf4, 0x21, 0x00


	//----- nvinfo : EIATTR_KPARAM_INFO
	.align		4
.L_27:
        /*00a8*/ 	.byte	0x04, 0x17
        /*00aa*/ 	.short	(.L_29 - .L_28)
.L_28:
        /*00ac*/ 	.word	0x00000000
        /*00b0*/ 	.short	0x0000
        /*00b2*/ 	.short	0x0000
        /*00b4*/ 	.byte	0x00, 0xf4, 0x21, 0x00


	//----- nvinfo : EIATTR_SPARSE_MMA_MASK
	.align		4
.L_29:
        /*00b8*/ 	.byte	0x03, 0x50
        /*00ba*/ 	.short	0x0000


	//----- nvinfo : EIATTR_MAXREG_COUNT
	.align		4
        /*00bc*/ 	.byte	0x03, 0x1b
        /*00be*/ 	.short	0x00ff


	//----- nvinfo : EIATTR_NUM_BARRIERS
	.align		4
        /*00c0*/ 	.byte	0x02, 0x4c
        /*00c2*/ 	.byte	0x01
	.zero		1


	//----- nvinfo : EIATTR_ANNOTATIONS
	.align		4
        /*00c4*/ 	.byte	0x04, 0x55
        /*00c6*/ 	.short	(.L_31 - .L_30)


	//   ....[0]....
.L_30:
        /*00c8*/ 	.word	0x00000001
        /*00cc*/ 	.byte	0xa0, 0x10, 0x00, 0x00, 0x01, 0x00, 0x00, 0x00, 0xe0, 0x10, 0x00, 0x00, 0x01, 0x00, 0x00, 0x00
        /* <DEDUP_REMOVED lines=1040> */
        /*41dc*/ 	.byte	0x40, 0xc0, 0x00, 0x00, 0x01, 0x00, 0x00, 0x00, 0x50, 0xc0, 0x00, 0x00


	//----- nvinfo : EIATTR_MERCURY_ISA_VERSION
	.align		4
.L_31:
        /*41e8*/ 	.byte	0x03, 0x5f
        /*41ea*/ 	.short	0x0101


	//----- nvinfo : EIATTR_INT_WARP_WIDE_INSTR_OFFSETS
	.align		4
        /*41ec*/ 	.byte	0x04, 0x31
        /*41ee*/ 	.short	(.L_33 - .L_32)


	//   ....[0]....
.L_32:
        /*41f0*/ 	.word	0x00002d00


	//   ....[1]....
        /*41f4*/ 	.word	0x00002d20


	//   ....[2]....
        /*41f8*/ 	.word	0x00002dd0


	//   ....[3]....
        /*41fc*/ 	.word	0x00004c50


	//   ....[4]....
        /*4200*/ 	.word	0x00004c60


	//   ....[5]....
        /*4204*/ 	.word	0x00004c70


	//   ....[6]....
        /*4208*/ 	.word	0x00004c80


	//   ....[7]....
        /*420c*/ 	.word	0x0000c5a0


	//   ....[8]....
        /*4210*/ 	.word	0x0000c5b0


	//----- nvinfo : EIATTR_COOP_GROUP_MASK_REGIDS
	.align		4
.L_33:
        /*4214*/ 	.byte	0x04, 0x29
        /*4216*/ 	.short	(.L_35 - .L_34)


	//   ....[0]....
.L_34:
        /*4218*/ 	.word	0xffffffff


	//   ....[1]....
        /*421c*/ 	.word	0xffffffff


	//   ....[2]....
        /*4220*/ 	.word	0xffffffff


	//----- nvinfo : EIATTR_COOP_GROUP_INSTR_OFFSETS
	.align		4
.L_35:
        /*4224*/ 	.byte	0x04, 0x28
        /*4226*/ 	.short	(.L_37 - .L_36)


	//   ....[0]....
.L_36:
        /*4228*/ 	.word	0x00000150


	//   ....[1]....
        /*422c*/ 	.word	0x000006f0


	//   ....[2]....
        /*4230*/ 	.word	0x00000cc0


	//----- nvinfo : EIATTR_MBARRIER_INSTR_OFFSETS
	.align		4
.L_37:
        /*4234*/ 	.byte	0x04, 0x39
        /*4236*/ 	.short	(.L_39 - .L_38)


	//   ....[0]....
.L_38:
        /*4238*/ 	.word	0x00002e70
        /*423c*/ 	.word	0x000000ff
        /*4240*/ 	.word	0x00008000
        /*4244*/ 	.short	0x0100
        /*4246*/ 	.byte	0x07
	.zero		1


	//   ....[1]....
        /*4248*/ 	.word	0x00002ee0
        /*424c*/ 	.word	0x000000ff
        /*4250*/ 	.word	0x00008008
        /*4254*/ 	.short	0x0100
        /*4256*/ 	.byte	0x07
	.zero		1


	//   ....[2]....
        /*4258*/ 	.word	0x00004d60
        /*425c*/ 	.word	0x000000ff
        /*4260*/ 	.word	0x00008000
        /*4264*/ 	.short	0x010a
        /*4266*/ 	.byte	0x1c
	.zero		1


	//   ....[3]....
        /*4268*/ 	.word	0x00008100
        /*426c*/ 	.word	0x000000ff
        /*4270*/ 	.word	0x00008000
        /*4274*/ 	.short	0x0108
        /*4276*/ 	.byte	0x07
	.zero		1


	//   ....[4]....
        /*4278*/ 	.word	0x000082c0
        /*427c*/ 	.word	0x000000ff
        /*4280*/ 	.word	0x00008008
        /*4284*/ 	.short	0x0108
        /*4286*/ 	.byte	0x07
	.zero		1


	//   ....[5]....
        /*4288*/ 	.word	0x0000c640
        /*428c*/ 	.word	0x000000ff
        /*4290*/ 	.word	0x00008000
        /*4294*/ 	.short	0x010a
        /*4296*/ 	.byte	0x1c
	.zero		1


	//----- nvinfo : EIATTR_NUM_MBARRIERS
	.align		4
.L_39:
        /*4298*/ 	.byte	0x03, 0x38
        /*429a*/ 	.short	0x0002


	//----- nvinfo : EIATTR_EXIT_INSTR_OFFSETS
	.align		4
        /*429c*/ 	.byte	0x04, 0x1c
        /*429e*/ 	.short	(.L_41 - .L_40)


	//   ....[0]....
.L_40:
        /*42a0*/ 	.word	0x0000c630


	//----- nvinfo : EIATTR_REQNTID
	.align		4
.L_41:
        /*42a4*/ 	.byte	0x04, 0x10
        /*42a6*/ 	.short	(.L_43 - .L_42)
.L_42:
        /*42a8*/ 	.word	0x00000080
        /*42ac*/ 	.word	0x00000001
        /*42b0*/ 	.word	0x00000001


	//----- nvinfo : EIATTR_CRS_STACK_SIZE
	.align		4
.L_43:
        /*42b4*/ 	.byte	0x04, 0x1e
        /*42b6*/ 	.short	(.L_45 - .L_44)
.L_44:
        /*42b8*/ 	.word	0x00000000


	//----- nvinfo : EIATTR_CBANK_PARAM_SIZE
	.align		4
.L_45:
        /*42bc*/ 	.byte	0x03, 0x19
        /*42be*/ 	.short	0x0050


	//----- nvinfo : EIATTR_PARAM_CBANK
	.align		4
        /*42c0*/ 	.byte	0x04, 0x0a
        /*42c2*/ 	.short	(.L_47 - .L_46)
	.align		4
.L_46:
        /*42c4*/ 	.word	index@(.nv.constant0.gluon_wgmma)
        /*42c8*/ 	.short	0x0210
        /*42ca*/ 	.short	0x0050


	//----- nvinfo : EIATTR_SW_WAR
	.align		4
.L_47:
        /*42cc*/ 	.byte	0x04, 0x36
        /*42ce*/ 	.short	(.L_49 - .L_48)
.L_48:
        /*42d0*/ 	.word	0x00000008
.L_49:


//--------------------- .nv.callgraph             --------------------------
	.section	.nv.callgraph,"",@"SHT_CUDA_CALLGRAPH"
	.align	4
	.sectionentsize	8
	.align		4
        /*0000*/ 	.word	0x00000000
	.align		4
        /*0004*/ 	.word	0xffffffff
	.align		4
        /*0008*/ 	.word	0x00000000
	.align		4
        /*000c*/ 	.word	0xfffffffe
	.align		4
        /*0010*/ 	.word	0x00000000
	.align		4
        /*0014*/ 	.word	0xfffffffd
	.align		4
        /*0018*/ 	.word	0x00000000
	.align		4
        /*001c*/ 	.word	0xfffffffc


//--------------------- .text.gluon_wgmma         --------------------------
	.section	.text.gluon_wgmma,"ax",@progbits
	.align	128
        .global         gluon_wgmma
        .type           gluon_wgmma,@function
        .size           gluon_wgmma,(.L_x_53 - gluon_wgmma)
        .other          gluon_wgmma,@"STO_CUDA_ENTRY STV_DEFAULT"
gluon_wgmma:
.text.gluon_wgmma:
[----:B------:R-:W1:Y:S01]  /*0000*/  LDC R1, c[0x0][0x28] ;  /* 0x00000a00ff017b82 */ /* 0x000e620000000800 */
[----:B------:R-:W2:Y:S07]  /*0010*/  S2R R0, SR_TID.X ;  /* 0x0000000000007919 */ /* 0x000eae0000002100 */
[----:B------:R-:W3:Y:S01]  /*0020*/  S2UR UR4, SR_CgaCtaId ;  /* 0x00000000000479c3 */ /* 0x000ee20000008800 */
[----:B------:R-:W-:Y:S01]  /*0030*/  UMOV UR7, 0x400 ;  /* 0x0000040000077882 */ /* 0x000fe20000000000 */
[----:B------:R-:W-:Y:S01]  /*0040*/  ULDC UR6, c[0x0][0xc] ;  /* 0x0000030000067ab9 */ /* 0x000fe20000000800 */
[----:B------:R-:W-:Y:S01]  /*0050*/  ULDC.64 UR24, c[0x0][0x250] ;  /* 0x0000940000187ab9 */ /* 0x000fe20000000a00 */
[----:B------:R-:W-:Y:S01]  /*0060*/  BSSY B0, `(.L_x_0) ;  /* 0x000001f000007945 */ /* 0x000fe20003800000 */
[----:B-1----:R-:W-:-:S03]  /*0070*/  VIADD R1, R1, 0xfffff538 ;  /* 0xfffff53801017836 */ /* 0x002fc60000000000 */
[----:B------:R-:W1:Y:S08]  /*0080*/  LDC R10, c[0x0][0x230] ;  /* 0x00008c00ff0a7b82 */ /* 0x000e700000000800 */
[----:B------:R-:W-:Y:S08]  /*0090*/  S2UR UR32, SR_CTAID.Y ;  /* 0x00000000002079c3 */ /* 0x000ff00000002600 */
[----:B------:R-:W4:Y:S01]  /*00a0*/  S2UR UR5, SR_CTAID.Z ;  /* 0x00000000000579c3 */ /* 0x000f220000002700 */
[----:B---3--:R-:W-:-:S03]  /*00b0*/  ULEA UR7, UR4, UR7, 0x18 ;  /* 0x0000000704077291 */ /* 0x008fc6000f8ec03f */
[----:B------:R-:W-:Y:S01]  /*00c0*/  ULDC UR4, c[0x0][0x10] ;  /* 0x0000040000047ab9 */ /* 0x000fe20000000800 */
[----:B--2---:R-:W-:-:S03]  /*00d0*/  LOP3.LUT R0, R0, 0x7f, RZ, 0xc0, !PT ;  /* 0x0000007f00007812 */ /* 0x004fc600078ec0ff */
[----:B------:R-:W2:Y:S01]  /*00e0*/  S2UR UR27, SR_CTAID.X ;  /* 0x00000000001b79c3 */ /* 0x000ea20000002500 */
[----:B-1----:R-:W-:Y:S01]  /*00f0*/  VIADD R4, R10, 0xffffffff ;  /* 0xffffffff0a047836 */ /* 0x002fe20000000000 */
[C---:B------:R-:W-:Y:S02]  /*0100*/  ISETP.GE.U32.AND P0, PT, R0.reuse, 0x20, PT ;  /* 0x000000200000780c */ /* 0x040fe40003f06070 */
[C---:B------:R-:W-:Y:S02]  /*0110*/  ISETP.NE.U32.AND P2, PT, R0.reuse, RZ, PT ;  /* 0x000000ff0000720c */ /* 0x040fe40003f45070 */
[----:B------:R-:W-:Y:S02]  /*0120*/  LEA R0, R0, UR7, 0x2 ;  /* 0x0000000700007c11 */ /* 0x000fe4000f8e10ff */
[----:B------:R-:W1:Y:S07]  /*0130*/  LDC R5, c[0x0][0x228] ;  /* 0x00008a00ff057b82 */ /* 0x000e6e0000000800 */
[----:B------:R3:W-:Y:S01]  /*0140*/  @!P0 STS [R0], RZ ;  /* 0x000000ff00008388 */ /* 0x0007e20000000800 */
[----:B------:R-:W-:-:S03]  /*0150*/  NOP ;  /* 0x0000000000007918 */ /* 0x000fc60000000000 */
[----:B------:R3:W-:Y:S01]  /*0160*/  @!P2 STS [UR7+0x20], R4 ;  /* 0x00002004ff00a988 */ /* 0x0007e20008000807 */
[----:B----4-:R-:W-:-:S04]  /*0170*/  UIMAD UR4, UR5, UR4, UR32 ;  /* 0x00000004050472a4 */ /* 0x010fc8000f8e0220 */
[----:B--2---:R-:W-:-:S04]  /*0180*/  UIMAD UR4, UR4, UR6, UR27 ;  /* 0x00000006040472a4 */ /* 0x004fc8000f8e021b */
[----:B------:R-:W-:Y:S01]  /*0190*/  UIMAD UR5, UR4, 0x180, URZ ;  /* 0x00000180040578a4 */ /* 0x000fe2000f8e023f */
[----:B-1----:R-:W-:Y:S02]  /*01a0*/  VIADD R5, R5, 0xffffffff ;  /* 0xffffffff05057836 */ /* 0x002fe40000000000 */
[----:B------:R-:W-:Y:S01]  /*01b0*/  UMOV UR4, URZ ;  /* 0x0000003f00047c82 */ /* 0x000fe20008000000 */
[----:B------:R-:W-:-:S04]  /*01c0*/  UIADD3 UR20, UP0, UR5, UR24, URZ ;  /* 0x0000001805147290 */ /* 0x000fc8000ff1e03f */
[----:B------:R-:W-:Y:S01]  /*01d0*/  ULEA.HI.X.SX32 UR21, UR5, UR25, 0x1, UP0 ;  /* 0x0000001905157291 */ /* 0x000fe200080f0e3f */
[----:B---3--:R-:W-:Y:S11]  /*01e0*/  @P2 BRA `(.L_x_1) ;  /* 0x0000000000182947 */ /* 0x008ff60003800000 */
[----:B------:R-:W1:Y:S01]  /*01f0*/  LDS R2, [UR7+0x8] ;  /* 0x00000807ff027984 */ /* 0x000e620008000800 */
[----:B------:R-:W2:Y:S01]  /*0200*/  LDC.64 R6, c[0x0][0x210] ;  /* 0x00008400ff067b82 */ /* 0x000ea20000000a00 */
[----:B------:R-:W-:Y:S02]  /*0210*/  IMAD.MOV.U32 R3, RZ, RZ, 0x70 ;  /* 0x00000070ff037424 */ /* 0x000fe400078e00ff */
[----:B--2---:R2:W-:Y:S03]  /*0220*/  STS.64 [UR7], R6 ;  /* 0x00000006ff007988 */ /* 0x0045e60008000a07 */
[----:B-1----:R-:W-:-:S05]  /*0230*/  LOP3.LUT R2, R2, 0x10, R3, 0xd8, !PT ;  /* 0x0000001002027812 */ /* 0x002fca00078ed803 */
[----:B------:R2:W-:Y:S02]  /*0240*/  STS [UR7+0x8], R2 ;  /* 0x00000802ff007988 */ /* 0x0005e40008000807 */
.L_x_1:
[----:B------:R-:W-:Y:S05]  /*0250*/  BSYNC B0 ;  /* 0x0000000000007941 */ /* 0x000fea0003800000 */
.L_x_0:
[----:B------:R-:W-:Y:S04]  /*0260*/  BSSY B0, `(.L_x_2) ;  /* 0x000000a000007945 */ /* 0x000fe80003800000 */
[----:B------:R-:W-:Y:S05]  /*0270*/  @P2 BRA `(.L_x_3) ;  /* 0x0000000000202947 */ /* 0x000fea0003800000 */
[----:B--2---:R-:W1:Y:S01]  /*0280*/  LDS R2, [UR7+0x34] ;  /* 0x00003407ff027984 */ /* 0x004e620008000800 */
[----:B------:R-:W-:Y:S02]  /*0290*/  IMAD.MOV.U32 R3, RZ, RZ, 0x1f000000 ;  /* 0x1f000000ff037424 */ /* 0x000fe400078e00ff */
[----:B------:R-:W-:Y:S01]  /*02a0*/  @!P2 IMAD.MOV.U32 R6, RZ, RZ, 0xff ;  /* 0x000000ffff06a424 */ /* 0x000fe200078e00ff */
[----:B------:R-:W2:Y:S02]  /*02b0*/  @!P2 LDS R7, [UR7+0x38] ;  /* 0x00003807ff07a984 */ /* 0x000ea40008000800 */
[----:B-1----:R-:W-:Y:S02]  /*02c0*/  LOP3.LUT R2, R2, 0xff000000, R3, 0xb8, !PT ;  /* 0xff00000002027812 */ /* 0x002fe400078eb803 */
[----:B--2---:R-:W-:-:S03]  /*02d0*/  @!P2 LOP3.LUT R3, R7, 0xff, R6, 0xb8, !PT ;  /* 0x000000ff0703a812 */ /* 0x004fc600078eb806 */
[----:B------:R1:W-:Y:S04]  /*02e0*/  STS [UR7+0x34], R2 ;  /* 0x00003402ff007988 */ /* 0x0003e80008000807 */
[----:B------:R1:W-:Y:S02]  /*02f0*/  @!P2 STS [UR7+0x38], R3 ;  /* 0x00003803ff00a988 */ /* 0x0003e40008000807 */
.L_x_3:
[----:B------:R-:W-:Y:S05]  /*0300*/  BSYNC B0 ;  /* 0x0000000000007941 */ /* 0x000fea0003800000 */
.L_x_2:
[----:B------:R-:W-:Y:S04]  /*0310*/  BSSY B0, `(.L_x_4) ;  /* 0x000000a000007945 */ /* 0x000fe80003800000 */
[----:B------:R-:W-:Y:S05]  /*0320*/  @P2 BRA `(.L_x_5) ;  /* 0x0000000000202947 */ /* 0x000fea0003800000 */
[----:B-12---:R-:W1:Y:S01]  /*0330*/  LDS R2, [UR7+0x1c] ;  /* 0x00001c07ff027984 */ /* 0x006e620008000800 */
[----:B------:R-:W2:Y:S03]  /*0340*/  LDC.64 R8, c[0x0][0x238] ;  /* 0x00008e00ff087b82 */ /* 0x000ea60000000a00 */
[----:B------:R3:W-:Y:S01]  /*0350*/  STS [UR7+0x24], R5 ;  /* 0x00002405ff007988 */ /* 0x0007e20008000807 */
[--C-:B--2---:R-:W-:Y:S02]  /*0360*/  SHF.R.U32.HI R7, RZ, 0x4, R9.reuse ;  /* 0x00000004ff077819 */ /* 0x104fe40000011609 */
[----:B------:R-:W-:-:S05]  /*0370*/  SHF.R.U64 R3, R8, 0x4, R9 ;  /* 0x0000000408037819 */ /* 0x000fca0000001209 */
[----:B------:R3:W-:Y:S01]  /*0380*/  STS [UR7+0xc], R3 ;  /* 0x00000c03ff007988 */ /* 0x0007e20008000807 */
[----:B-1----:R-:W-:-:S05]  /*0390*/  LOP3.LUT R2, R2, 0xf, R7, 0xb8, !PT ;  /* 0x0000000f02027812 */ /* 0x002fca00078eb807 */
[----:B------:R3:W-:Y:S02]  /*03a0*/  STS [UR7+0x1c], R2 ;  /* 0x00001c02ff007988 */ /* 0x0007e40008000807 */
.L_x_5:
[----:B------:R-:W-:Y:S05]  /*03b0*/  BSYNC B0 ;  /* 0x0000000000007941 */ /* 0x000fea0003800000 */
.L_x_4:
[----:B------:R-:W-:Y:S04]  /*03c0*/  BSSY B1, `(.L_x_6) ;  /* 0x000001d000017945 */ /* 0x000fe80003800000 */
[----:B------:R-:W-:Y:S04]  /*03d0*/  BSSY B0, `(.L_x_7) ;  /* 0x0000018000007945 */ /* 0x000fe80003800000 */
[----:B------:R-:W-:Y:S05]  /*03e0*/  @P2 BRA `(.L_x_8) ;  /* 0x00000000001c2947 */ /* 0x000fea0003800000 */
[----:B-123--:R-:W1:Y:S02]  /*03f0*/  LDS R2, [UR7+0x34] ;  /* 0x00003407ff027984 */ /* 0x00ee640008000800 */
[----:B-1----:R-:W-:-:S05]  /*0400*/  LOP3.LUT R2, R2, 0x7, RZ, 0xb8, !PT ;  /* 0x0000000702027812 */ /* 0x002fca00078eb8ff */
[----:B------:R1:W-:Y:S01]  /*0410*/  STS [UR7+0x34], R2 ;  /* 0x00003402ff007988 */ /* 0x0003e20008000807 */
[----:B------:R-:W-:Y:S05]  /*0420*/  @P2 BRA `(.L_x_9) ;  /* 0x00000000001c2947 */ /* 0x000fea0003800000 */
[----:B-1----:R-:W1:Y:S02]  /*0430*/  LDS R2, [UR7+0x34] ;  /* 0x00003407ff027984 */ /* 0x002e640008000800 */
[----:B-1----:R-:W-:-:S05]  /*0440*/  LOP3.LUT R2, R2, 0x38, RZ, 0xb8, !PT ;  /* 0x0000003802027812 */ /* 0x002fca00078eb8ff */
[----:B------:R4:W-:Y:S02]  /*0450*/  STS [UR7+0x34], R2 ;  /* 0x00003402ff007988 */ /* 0x0009e40008000807 */
.L_x_8:
[----:B------:R-:W-:Y:S05]  /*0460*/  @P2 BRA `(.L_x_10) ;  /* 0x00000000001c2947 */ /* 0x000fea0003800000 */
[----:B-1234-:R-:W1:Y:S02]  /*0470*/  LDS R2, [UR7+0x8] ;  /* 0x00000807ff027984 */ /* 0x01ee640008000800 */
[----:B-1----:R-:W-:-:S05]  /*0480*/  LOP3.LUT R2, R2, 0x780, RZ, 0xb8, !PT ;  /* 0x0000078002027812 */ /* 0x002fca00078eb8ff */
[----:B------:R2:W-:Y:S02]  /*0490*/  STS [UR7+0x8], R2 ;  /* 0x00000802ff007988 */ /* 0x0005e40008000807 */
.L_x_9:
[----:B------:R-:W-:Y:S05]  /*04a0*/  @P2 BRA `(.L_x_11) ;  /* 0x0000000000282947 */ /* 0x000fea0003800000 */
[----:B-12---:R-:W1:Y:S02]  /*04b0*/  LDS R2, [UR7+0x8] ;  /* 0x00000807ff027984 */ /* 0x006e640008000800 */
[----:B-1----:R-:W-:-:S05]  /*04c0*/  LOP3.LUT R2, R2, 0x1800, RZ, 0xb8, !PT ;  /* 0x0000180002027812 */ /* 0x002fca00078eb8ff */
[----:B------:R1:W-:Y:S02]  /*04d0*/  STS [UR7+0x8], R2 ;  /* 0x00000802ff007988 */ /* 0x0003e40008000807 */
.L_x_10:
[----:B------:R-:W-:Y:S05]  /*04e0*/  @P2 BREAK B0 ;  /* 0x0000000000002942 */ /* 0x000fea0003800000 */
[----:B------:R-:W-:Y:S05]  /*04f0*/  @P2 BRA `(.L_x_12) ;  /* 0x0000000000242947 */ /* 0x000fea0003800000 */
[----:B-1-3--:R-:W1:Y:S01]  /*0500*/  LDS R3, [UR7+0x8] ;  /* 0x00000807ff037984 */ /* 0x00ae620008000800 */
[----:B--2-4-:R-:W-:-:S05]  /*0510*/  IMAD.MOV.U32 R2, RZ, RZ, 0x6000 ;  /* 0x00006000ff027424 */ /* 0x014fca00078e00ff */
[----:B-1----:R-:W-:-:S04]  /*0520*/  LOP3.LUT R2, R3, 0x2000, R2, 0xd8, !PT ;  /* 0x0000200003027812 */ /* 0x002fc800078ed802 */
[----:B------:R-:W-:-:S05]  /*0530*/  LOP3.LUT R2, R2, 0x400000, RZ, 0xb8, !PT ;  /* 0x0040000002027812 */ /* 0x000fca00078eb8ff */
[----:B------:R3:W-:Y:S02]  /*0540*/  STS [UR7+0x8], R2 ;  /* 0x00000802ff007988 */ /* 0x0007e40008000807 */
.L_x_11:
[----:B------:R-:W-:Y:S05]  /*0550*/  BSYNC B0 ;  /* 0x0000000000007941 */ /* 0x000fea0003800000 */
.L_x_7:
[----:B-123--:R-:W1:Y:S02]  /*0560*/  @!P2 LDS R2, [UR7+0x8] ;  /* 0x00000807ff02a984 */ /* 0x00ee640008000800 */
[----:B-1----:R-:W-:-:S05]  /*0570*/  @!P2 LOP3.LUT R2, R2, 0x8000, RZ, 0xb8, !PT ;  /* 0x000080000202a812 */ /* 0x002fca00078eb8ff */
[----:B------:R1:W-:Y:S02]  /*0580*/  @!P2 STS [UR7+0x8], R2 ;  /* 0x00000802ff00a988 */ /* 0x0003e40008000807 */
.L_x_12:
[----:B------:R-:W-:Y:S05]  /*0590*/  BSYNC B1 ;  /* 0x0000000000017941 */ /* 0x000fea0003800000 */
.L_x_6:
[----:B------:R-:W-:Y:S05]  /*05a0*/  WARPSYNC.ALL ;  /* 0x0000000000007948 */ /* 0x000fea0003800000 */
[----:B------:R-:W-:Y:S05]  /*05b0*/  @P0 BRA `(.L_x_13) ;  /* 0x0000000000280947 */ /* 0x000fea0003800000 */
[----:B-1234-:R-:W1:Y:S01]  /*05c0*/  S2R R2, SR_LANEID ;  /* 0x0000000000027919 */ /* 0x01ee620000000000 */
[----:B------:R-:W-:Y:S05]  /*05d0*/  WARPSYNC.ALL ;  /* 0x0000000000007948 */ /* 0x000fea0003800000 */
[----:B-1----:R-:W-:-:S05]  /*05e0*/  IMAD.SHL.U32 R6, R2, 0x4, RZ ;  /* 0x0000000402067824 */ /* 0x002fca00078e00ff */
[----:B------:R-:W1:Y:S01]  /*05f0*/  LDS R7, [R6+UR7] ;  /* 0x0000000706077984 */ /* 0x000e620008000800 */
[----:B------:R-:W-:-:S05]  /*0600*/  IADD3 R2, P1, R6, UR20, RZ ;  /* 0x0000001406027c10 */ /* 0x000fca000ff3e0ff */
[----:B------:R-:W-:-:S05]  /*0610*/  IMAD.X R3, RZ, RZ, UR21, P1 ;  /* 0x00000015ff037e24 */ /* 0x000fca00088e06ff */
[----:B-1----:R1:W5:Y:S01]  /*0620*/  ATOMG.E.EXCH.STRONG.GPU PT, RZ, [R2], R7 ;  /* 0x0000000702ff73a8 */ /* 0x00236200041ee100 */
[----:B------:R-:W-:-:S04]  /*0630*/  DEPBAR {5,4,3,2,1,0} ;  /* 0x0000003f0000791a */ /* 0x000fc80000000000 */
[----:B------:R1:W-:Y:S01]  /*0640*/  UTMACCTL.IV [UR20] ;  /* 0x00000000140079b9 */ /* 0x0003e20008000000 */
[----:B------:R-:W-:Y:S01]  /*0650*/  NOP ;  /* 0x0000000000007918 */ /* 0x000fe20000000000 */
.L_x_13:
[----:B------:R-:W-:Y:S05]  /*0660*/  @P0 BRA `(.L_x_14) ;  /* 0x00000000000c0947 */ /* 0x000fea0003800000 */
[----:B------:R0:W-:Y:S01]  /*0670*/  UTMACMDFLUSH ;  /* 0x00000000000079b7 */ /* 0x0001e20000000000 */
[----:B------:R-:W-:Y:S05]  /*0680*/  @P0 BRA `(.L_x_14) ;  /* 0x0000000000040947 */ /* 0x000fea0003800000 */
[----:B------:R-:W-:-:S04]  /*0690*/  DEPBAR.LE SB0, 0x0 ;  /* 0x000080000000791a */ /* 0x000fc80000000000 */
.L_x_14:
[----:B------:R-:W-:Y:S05]  /*06a0*/  WARPSYNC.ALL ;  /* 0x0000000000007948 */ /* 0x000fea0003800000 */
[----:B-----5:R-:W-:Y:S06]  /*06b0*/  BAR.SYNC.DEFER_BLOCKING 0x0 ;  /* 0x0000000000007b1d */ /* 0x020fec0000010000 */
[----:B------:R-:W-:Y:S02]  /*06c0*/  BSSY B1, `(.L_x_15) ;  /* 0x000000b000017945 */ /* 0x000fe40003800000 */
[----:B------:R-:W-:Y:S06]  /*06d0*/  BAR.SYNC.DEFER_BLOCKING 0x0 ;  /* 0x0000000000007b1d */ /* 0x000fec0000010000 */
[----:B------:R1:W-:Y:S01]  /*06e0*/  @!P0 STS [R0], RZ ;  /* 0x000000ff00008388 */ /* 0x0003e20000000800 */
[----:B------:R-:W-:Y:S01]  /*06f0*/  NOP ;  /* 0x0000000000007918 */ /* 0x000fe20000000000 */
[----:B------:R-:W-:Y:S05]  /*0700*/  @P2 BRA `(.L_x_16) ;  /* 0x0000000000182947 */ /* 0x000fea0003800000 */
[----:B-1234-:R-:W1:Y:S01]  /*0710*/  LDS R2, [UR7+0x8] ;  /* 0x00000807ff027984 */ /* 0x01ee620008000800 */
[----:B------:R-:W2:Y:S01]  /*0720*/  LDC.64 R6, c[0x0][0x218] ;  /* 0x00008600ff067b82 */ /* 0x000ea20000000a00 */
[----:B------:R-:W-:Y:S02]  /*0730*/  IMAD.MOV.U32 R3, RZ, RZ, 0x70 ;  /* 0x00000070ff037424 */ /* 0x000fe400078e00ff */
[----:B--2---:R2:W-:Y:S03]  /*0740*/  STS.64 [UR7], R6 ;  /* 0x00000006ff007988 */ /* 0x0045e60008000a07 */
[----:B-1----:R-:W-:-:S05]  /*0750*/  LOP3.LUT R2, R2, 0x10, R3, 0xd8, !PT ;  /* 0x0000001002027812 */ /* 0x002fca00078ed803 */
[----:B------:R2:W-:Y:S02]  /*0760*/  STS [UR7+0x8], R2 ;  /* 0x00000802ff007988 */ /* 0x0005e40008000807 */
.L_x_16:
[----:B-1----:R-:W-:Y:S05]  /*0770*/  BSYNC B1 ;  /* 0x0000000000017941 */ /* 0x002fea0003800000 */
.L_x_15:
[----:B------:R-:W-:Y:S04]  /*0780*/  BSSY B2, `(.L_x_17) ;  /* 0x000000f000027945 */ /* 0x000fe80003800000 */
[----:B------:R-:W-:Y:S04]  /*0790*/  BSSY B1, `(.L_x_18) ;  /* 0x000000c000017945 */ /* 0x000fe80003800000 */
[----:B------:R-:W-:Y:S05]  /*07a0*/  @P2 BRA `(.L_x_19) ;  /* 0x0000000000282947 */ /* 0x000fea0003800000 */
[----:B--234-:R-:W1:Y:S01]  /*07b0*/  LDS R2, [UR7+0x34] ;  /* 0x00003407ff027984 */ /* 0x01ce620008000800 */
[----:B------:R-:W-:Y:S01]  /*07c0*/  IMAD.MOV.U32 R3, RZ, RZ, 0x1f000000 ;  /* 0x1f000000ff037424 */ /* 0x000fe200078e00ff */
[----:B------:R-:W-:Y:S05]  /*07d0*/  @P2 BREAK B1 ;  /* 0x0000000000012942 */ /* 0x000fea0003800000 */
[----:B-1----:R-:W-:-:S05]  /*07e0*/  LOP3.LUT R2, R2, 0xff000000, R3, 0xb8, !PT ;  /* 0xff00000002027812 */ /* 0x002fca00078eb803 */
[----:B------:R1:W-:Y:S01]  /*07f0*/  STS [UR7+0x34], R2 ;  /* 0x00003402ff007988 */ /* 0x0003e20008000807 */
[----:B------:R-:W-:Y:S05]  /*0800*/  @P2 BRA `(.L_x_20) ;  /* 0x0000000000182947 */ /* 0x000fea0003800000 */
[----:B-1----:R-:W1:Y:S01]  /*0810*/  LDS R2, [UR7+0x38] ;  /* 0x00003807ff027984 */ /* 0x002e620008000800 */
[----:B------:R-:W-:-:S05]  /*0820*/  IMAD.MOV.U32 R3, RZ, RZ, 0xff ;  /* 0x000000ffff037424 */ /* 0x000fca00078e00ff */
[----:B-1----:R-:W-:-:S05]  /*0830*/  LOP3.LUT R2, R2, 0xff, R3, 0xb8, !PT ;  /* 0x000000ff02027812 */ /* 0x002fca00078eb803 */
[----:B------:R1:W-:Y:S02]  /*0840*/  STS [UR7+0x38], R2 ;  /* 0x00003802ff007988 */ /* 0x0003e40008000807 */
.L_x_19:
[----:B------:R-:W-:Y:S05]  /*0850*/  BSYNC B1 ;  /* 0x0000000000017941 */ /* 0x000fea0003800000 */
.L_x_18:
[----:B------:R1:W-:Y:S02]  /*0860*/  @!P2 STS [UR7+0x20], R4 ;  /* 0x00002004ff00a988 */ /* 0x0003e40008000807 */
.L_x_20:
[----:B------:R-:W-:Y:S05]  /*0870*/  BSYNC B2 ;  /* 0x0000000000027941 */ /* 0x000fea0003800000 */
.L_x_17:
[----:B------:R-:W-:Y:S05]  /*0880*/  WARPSYNC.ALL ;  /* 0x0000000000007948 */ /* 0x000fea0003800000 */
[----:B-1----:R-:W1:Y:S01]  /*0890*/  LDC R4, c[0x0][0x22c] ;  /* 0x00008b00ff047b82 */ /* 0x002e620000000800 */
[----:B------:R-:W-:Y:S01]  /*08a0*/  BSSY B2, `(.L_x_21) ;  /* 0x000000b000027945 */ /* 0x000fe20003800000 */
[----:B-1----:R-:W-:-:S03]  /*08b0*/  VIADD R4, R4, 0xffffffff ;  /* 0xffffffff04047836 */ /* 0x002fc60000000000 */
[----:B------:R-:W-:Y:S05]  /*08c0*/  @P2 BRA `(.L_x_22) ;  /* 0x0000000000202947 */ /* 0x000fea0003800000 */
[----:B--234-:R-:W1:Y:S01]  /*08d0*/  LDS R2, [UR7+0x1c] ;  /* 0x00001c07ff027984 */ /* 0x01ce620008000800 */
[----:B------:R-:W2:Y:S03]  /*08e0*/  LDC.64 R8, c[0x0][0x240] ;  /* 0x00009000ff087b82 */ /* 0x000ea60000000a00 */
[----:B------:R3:W-:Y:S01]  /*08f0*/  STS [UR7+0x24], R4 ;  /* 0x00002404ff007988 */ /* 0x0007e20008000807 */
[--C-:B--2---:R-:W-:Y:S02]  /*0900*/  SHF.R.U32.HI R7, RZ, 0x4, R9.reuse ;  /* 0x00000004ff077819 */ /* 0x104fe40000011609 */
[----:B------:R-:W-:-:S05]  /*0910*/  SHF.R.U64 R3, R8, 0x4, R9 ;  /* 0x0000000408037819 */ /* 0x000fca0000001209 */
[----:B------:R3:W-:Y:S01]  /*0920*/  STS [UR7+0xc], R3 ;  /* 0x00000c03ff007988 */ /* 0x0007e20008000807 */
[----:B-1----:R-:W-:-:S05]  /*0930*/  LOP3.LUT R2, R2, 0xf, R7, 0xb8, !PT ;  /* 0x0000000f02027812 */ /* 0x002fca00078eb807 */
[----:B------:R3:W-:Y:S02]  /*0940*/  STS [UR7+0x1c], R2 ;  /* 0x00001c02ff007988 */ /* 0x0007e40008000807 */
.L_x_22:
[----:B------:R-:W-:Y:S05]  /*0950*/  BSYNC B2 ;  /* 0x0000000000027941 */ /* 0x000fea0003800000 */
.L_x_21:
[----:B------:R-:W-:Y:S04]  /*0960*/  BSSY B3, `(.L_x_23) ;  /* 0x000001d000037945 */ /* 0x000fe80003800000 */
[----:B------:R-:W-:Y:S04]  /*0970*/  BSSY B2, `(.L_x_24) ;  /* 0x0000018000027945 */ /* 0x000fe80003800000 */
[----:B------:R-:W-:Y:S05]  /*0980*/  @P2 BRA `(.L_x_25) ;  /* 0x00000000001c2947 */ /* 0x000fea0003800000 */
[----:B--234-:R-:W1:Y:S02]  /*0990*/  LDS R2, [UR7+0x34] ;  /* 0x00003407ff027984 */ /* 0x01ce640008000800 */
[----:B-1----:R-:W-:-:S05]  /*09a0*/  LOP3.LUT R2, R2, 0x7, RZ, 0xb8, !PT ;  /* 0x0000000702027812 */ /* 0x002fca00078eb8ff */
[----:B------:R1:W-:Y:S01]  /*09b0*/  STS [UR7+0x34], R2 ;  /* 0x00003402ff007988 */ /* 0x0003e20008000807 */
[----:B------:R-:W-:Y:S05]  /*09c0*/  @P2 BRA `(.L_x_26) ;  /* 0x00000000001c2947 */ /* 0x000fea0003800000 */
[----:B-1----:R-:W1:Y:S02]  /*09d0*/  LDS R2, [UR7+0x34] ;  /* 0x00003407ff027984 */ /* 0x002e640008000800 */
[----:B-1----:R-:W-:-:S05]  /*09e0*/  LOP3.LUT R2, R2, 0x38, RZ, 0xb8, !PT ;  /* 0x0000003802027812 */ /* 0x002fca00078eb8ff */
[----:B------:R1:W-:Y:S02]  /*09f0*/  STS [UR7+0x34], R2 ;  /* 0x00003402ff007988 */ /* 0x0003e40008000807 */
.L_x_25:
[----:B------:R-:W-:Y:S05]  /*0a00*/  @P2 BRA `(.L_x_27) ;  /* 0x00000000001c2947 */ /* 0x000fea0003800000 */
[----:B-1234-:R-:W1:Y:S02]  /*0a10*/  LDS R2, [UR7+0x8] ;  /* 0x00000807ff027984 */ /* 0x01ee640008000800 */
[----:B-1----:R-:W-:-:S05]  /*0a20*/  LOP3.LUT R2, R2, 0x780, RZ, 0xb8, !PT ;  /* 0x0000078002027812 */ /* 0x002fca00078eb8ff */
[----:B------:R2:W-:Y:S02]  /*0a30*/  STS [UR7+0x8], R2 ;  /* 0x00000802ff007988 */ /* 0x0005e40008000807 */
.L_x_26:
[----:B------:R-:W-:Y:S05]  /*0a40*/  @P2 BRA `(.L_x_28) ;  /* 0x0000000000282947 */ /* 0x000fea0003800000 */
[----:B-12---:R-:W1:Y:S02]  /*0a50*/  LDS R2, [UR7+0x8] ;  /* 0x00000807ff027984 */ /* 0x006e640008000800 */
[----:B-1----:R-:W-:-:S05]  /*0a60*/  LOP3.LUT R2, R2, 0x1800, RZ, 0xb8, !PT ;  /* 0x0000180002027812 */ /* 0x002fca00078eb8ff */
[----:B------:R1:W-:Y:S02]  /*0a70*/  STS [UR7+0x8], R2 ;  /* 0x00000802ff007988 */ /* 0x0003e40008000807 */
.L_x_27:
[----:B------:R-:W-:Y:S05]  /*0a80*/  @P2 BREAK B2 ;  /* 0x0000000000022942 */ /* 0x000fea0003800000 */
[----:B------:R-:W-:Y:S05]  /*0a90*/  @P2 BRA `(.L_x_29) ;  /* 0x0000000000242947 */ /* 0x000fea0003800000 */
[----:B-1234-:R-:W1:Y:S01]  /*0aa0*/  LDS R2, [UR7+0x8] ;  /* 0x00000807ff027984 */ /* 0x01ee620008000800 */
[----:B------:R-:W-:-:S05]  /*0ab0*/  IMAD.MOV.U32 R3, RZ, RZ, 0x6000 ;  /* 0x00006000ff037424 */ /* 0x000fca00078e00ff */
[----:B-1----:R-:W-:-:S04]  /*0ac0*/  LOP3.LUT R2, R2, 0x2000, R3, 0xd8, !PT ;  /* 0x0000200002027812 */ /* 0x002fc800078ed803 */
[----:B------:R-:W-:-:S05]  /*0ad0*/  LOP3.LUT R2, R2, 0x400000, RZ, 0xb8, !PT ;  /* 0x0040000002027812 */ /* 0x000fca00078eb8ff */
[----:B------:R3:W-:Y:S02]  /*0ae0*/  STS [UR7+0x8], R2 ;  /* 0x00000802ff007988 */ /* 0x0007e40008000807 */
.L_x_28:
[----:B------:R-:W-:Y:S05]  /*0af0*/  BSYNC B2 ;  /* 0x0000000000027941 */ /* 0x000fea0003800000 */
.L_x_24:
[----:B-123--:R-:W1:Y:S02]  /*0b00*/  @!P2 LDS R2, [UR7+0x8] ;  /* 0x00000807ff02a984 */ /* 0x00ee640008000800 */
[----:B-1----:R-:W-:-:S05]  /*0b10*/  @!P2 LOP3.LUT R2, R2, 0x8000, RZ, 0xb8, !PT ;  /* 0x000080000202a812 */ /* 0x002fca00078eb8ff */
[----:B------:R1:W-:Y:S02]  /*0b20*/  @!P2 STS [UR7+0x8], R2 ;  /* 0x00000802ff00a988 */ /* 0x0003e40008000807 */
.L_x_29:
[----:B------:R-:W-:Y:S05]  /*0b30*/  BSYNC B3 ;  /* 0x0000000000037941 */ /* 0x000fea0003800000 */
.L_x_23:
[----:B------:R-:W-:Y:S05]  /*0b40*/  WARPSYNC.ALL ;  /* 0x0000000000007948 */ /* 0x000fea0003800000 */
[----:B------:R-:W-:-:S04]  /*0b50*/  UIADD3 UR23, UR5, 0x80, URZ ;  /* 0x0000008005177890 */ /* 0x000fc8000fffe03f */
[----:B------:R-:W-:-:S04]  /*0b60*/  UIADD3 UR22, UP0, UR23, UR24, URZ ;  /* 0x0000001817167290 */ /* 0x000fc8000ff1e03f */
[----:B------:R-:W-:Y:S01]  /*0b70*/  ULEA.HI.X.SX32 UR23, UR23, UR25, 0x1, UP0 ;  /* 0x0000001917177291 */ /* 0x000fe200080f0e3f */
[----:B------:R-:W-:Y:S11]  /*0b80*/  @P0 BRA `(.L_x_30) ;  /* 0x0000000000280947 */ /* 0x000ff60003800000 */
        /* <DEDUP_REMOVED lines=10> */
.L_x_30:
[----:B------:R-:W-:Y:S05]  /*0c30*/  @P0 BRA `(.L_x_31) ;  /* 0x00000000000c0947 */ /* 0x000fea0003800000 */
[----:B------:R0:W-:Y:S01]  /*0c40*/  UTMACMDFLUSH ;  /* 0x00000000000079b7 */ /* 0x0001e20000000000 */
[----:B------:R-:W-:Y:S05]  /*0c50*/  @P0 BRA `(.L_x_31) ;  /* 0x0000000000040947 */ /* 0x000fea0003800000 */
[----:B------:R-:W-:-:S04]  /*0c60*/  DEPBAR.LE SB0, 0x0 ;  /* 0x000080000000791a */ /* 0x000fc80000000000 */
.L_x_31:
[----:B------:R-:W-:Y:S05]  /*0c70*/  WARPSYNC.ALL ;  /* 0x0000000000007948 */ /* 0x000fea0003800000 */
[----:B-----5:R-:W-:Y:S06]  /*0c80*/  BAR.SYNC.DEFER_BLOCKING 0x0 ;  /* 0x0000000000007b1d */ /* 0x020fec0000010000 */
[----:B------:R-:W-:Y:S02]  /*0c90*/  BSSY B3, `(.L_x_32) ;  /* 0x000000b000037945 */ /* 0x000fe40003800000 */
[----:B------:R-:W-:Y:S06]  /*0ca0*/  BAR.SYNC.DEFER_BLOCKING 0x0 ;  /* 0x0000000000007b1d */ /* 0x000fec0000010000 */
[----:B------:R1:W-:Y:S01]  /*0cb0*/  @!P0 STS [R0], RZ ;  /* 0x000000ff00008388 */ /* 0x0003e20000000800 */
[----:B------:R-:W-:Y:S01]  /*0cc0*/  NOP ;  /* 0x0000000000007918 */ /* 0x000fe20000000000 */
[----:B------:R-:W-:Y:S05]  /*0cd0*/  @P2 BRA `(.L_x_33) ;  /* 0x0000000000182947 */ /* 0x000fea0003800000 */
[----:B-1----:R-:W1:Y:S01]  /*0ce0*/  LDS R0, [UR7+0x8] ;  /* 0x00000807ff007984 */ /* 0x002e620008000800 */
[----:B--2---:R-:W2:Y:S01]  /*0cf0*/  LDC.64 R6, c[0x0][0x220] ;  /* 0x00008800ff067b82 */ /* 0x004ea20000000a00 */
[----:B---3--:R-:W-:Y:S02]  /*0d00*/  IMAD.MOV.U32 R3, RZ, RZ, 0x70 ;  /* 0x00000070ff037424 */ /* 0x008fe400078e00ff */
[----:B--2---:R2:W-:Y:S03]  /*0d10*/  STS.64 [UR7], R6 ;  /* 0x00000006ff007988 */ /* 0x0045e60008000a07 */
[----:B-1----:R-:W-:-:S05]  /*0d20*/  LOP3.LUT R0, R0, 0x10, R3, 0xd8, !PT ;  /* 0x0000001000007812 */ /* 0x002fca00078ed803 */
[----:B------:R2:W-:Y:S02]  /*0d30*/  STS [UR7+0x8], R0 ;  /* 0x00000800ff007988 */ /* 0x0005e40008000807 */
.L_x_33:
[----:B-1----:R-:W-:Y:S05]  /*0d40*/  BSYNC B3 ;  /* 0x0000000000037941 */ /* 0x002fea0003800000 */
.L_x_32:
[----:B------:R-:W-:Y:S04]  /*0d50*/  BSSY B3, `(.L_x_34) ;  /* 0x0000033000037945 */ /* 0x000fe80003800000 */
[----:B------:R-:W-:Y:S04]  /*0d60*/  BSSY B4, `(.L_x_35) ;  /* 0x000002e000047945 */ /* 0x000fe80003800000 */
[----:B------:R-:W-:Y:S05]  /*0d70*/  @P2 BRA `(.L_x_36) ;  /* 0x0000000000242947 */ /* 0x000fea0003800000 */
[----:B--2---:R-:W1:Y:S01]  /*0d80*/  LDS R0, [UR7+0x34] ;  /* 0x00003407ff007984 */ /* 0x004e620008000800 */
[----:B---3--:R-:W-:-:S05]  /*0d90*/  IMAD.MOV.U32 R3, RZ, RZ, 0x7f000000 ;  /* 0x7f000000ff037424 */ /* 0x008fca00078e00ff */
[----:B-1----:R-:W-:-:S05]  /*0da0*/  LOP3.LUT R0, R0, 0xff000000, R3, 0xb8, !PT ;  /* 0xff00000000007812 */ /* 0x002fca00078eb803 */
[----:B------:R1:W-:Y:S01]  /*0db0*/  STS [UR7+0x34], R0 ;  /* 0x00003400ff007988 */ /* 0x0003e20008000807 */
[----:B------:R-:W-:Y:S05]  /*0dc0*/  @P2 BRA `(.L_x_37) ;  /* 0x0000000000182947 */ /* 0x000fea0003800000 */
[----:B-1----:R-:W1:Y:S01]  /*0dd0*/  LDS R0, [UR7+0x38] ;  /* 0x00003807ff007984 */ /* 0x002e620008000800 */
[----:B------:R-:W-:-:S05]  /*0de0*/  IMAD.MOV.U32 R3, RZ, RZ, 0xff ;  /* 0x000000ffff037424 */ /* 0x000fca00078e00ff */
[----:B-1----:R-:W-:-:S05]  /*0df0*/  LOP3.LUT R0, R0, 0xff, R3, 0xb8, !PT ;  /* 0x000000ff00007812 */ /* 0x002fca00078eb803 */
[----:B------:R1:W-:Y:S02]  /*0e00*/  STS [UR7+0x38], R0 ;  /* 0x00003800ff007988 */ /* 0x0003e40008000807 */
.L_x_36:
[----:B------:R-:W-:Y:S05]  /*0e10*/  @P2 BRA `(.L_x_38) ;  /* 0x00000000000c2947 */ /* 0x000fea0003800000 */
[----:B------:R1:W-:Y:S02]  /*0e20*/  STS [UR7+0x20], R4 ;  /* 0x00002004ff007988 */ /* 0x0003e40008000807 */
.L_x_37:
[----:B------:R-:W-:Y:S05]  /*0e30*/  @P2 BRA `(.L_x_39) ;  /* 0x0000000000242947 */ /* 0x000fea0003800000 */
[----:B------:R1:W-:Y:S02]  /*0e40*/  STS [UR7+0x24], R5 ;  /* 0x00002405ff007988 */ /* 0x0003e40008000807 */
.L_x_38:
[----:B------:R-:W-:Y:S05]  /*0e50*/  @P2 BRA `(.L_x_40) ;  /* 0x00000000002c2947 */ /* 0x000fea0003800000 */
[----:B-12---:R-:W1:Y:S01]  /*0e60*/  LDS R0, [UR7+0x1c] ;  /* 0x00001c07ff007984 */ /* 0x006e620008000800 */
[----:B---3--:R-:W2:Y:S02]  /*0e70*/  LDC.64 R4, c[0x0][0x248] ;  /* 0x00009200ff047b82 */ /* 0x008ea40000000a00 */
[--C-:B--2---:R-:W-:Y:S02]  /*0e80*/  SHF.R.U32.HI R3, RZ, 0x4, R5.reuse ;  /* 0x00000004ff037819 */ /* 0x104fe40000011605 */
[----:B----4-:R-:W-:-:S05]  /*0e90*/  SHF.R.U64 R2, R4, 0x4, R5 ;  /* 0x0000000404027819 */ /* 0x010fca0000001205 */
[----:B------:R2:W-:Y:S01]  /*0ea0*/  STS [UR7+0xc], R2 ;  /* 0x00000c02ff007988 */ /* 0x0005e20008000807 */
[----:B-1----:R-:W-:-:S05]  /*0eb0*/  LOP3.LUT R0, R0, 0xf, R3, 0xb8, !PT ;  /* 0x0000000f00007812 */ /* 0x002fca00078eb803 */
[----:B------:R2:W-:Y:S02]  /*0ec0*/  STS [UR7+0x1c], R0 ;  /* 0x00001c00ff007988 */ /* 0x0005e40008000807 */
.L_x_39:
[----:B------:R-:W-:Y:S05]  /*0ed0*/  @P2 BRA `(.L_x_41) ;  /* 0x00000000001c2947 */ /* 0x000fea0003800000 */
[----:B-12---:R-:W1:Y:S02]  /*0ee0*/  LDS R0, [UR7+0x34] ;  /* 0x00003407ff007984 */ /* 0x006e640008000800 */
[----:B-1----:R-:W-:-:S05]  /*0ef0*/  LOP3.LUT R0, R0, 0x7, RZ, 0xb8, !PT ;  /* 0x0000000700007812 */ /* 0x002fca00078eb8ff */
[----:B------:R1:W-:Y:S02]  /*0f00*/  STS [UR7+0x34], R0 ;  /* 0x00003400ff007988 */ /* 0x0003e40008000807 */
.L_x_40:
[----:B------:R-:W-:Y:S05]  /*0f10*/  @P2 BRA `(.L_x_42) ;  /* 0x00000000001c2947 */ /* 0x000fea0003800000 */
[----:B-12---:R-:W1:Y:S02]  /*0f20*/  LDS R0, [UR7+0x34] ;  /* 0x00003407ff007984 */ /* 0x006e640008000800 */
[----:B-1----:R-:W-:-:S05]  /*0f30*/  LOP3.LUT R0, R0, 0x38, RZ, 0xb8, !PT ;  /* 0x0000003800007812 */ /* 0x002fca00078eb8ff */
[----:B------:R1:W-:Y:S02]  /*0f40*/  STS [UR7+0x34], R0 ;  /* 0x00003400ff007988 */ /* 0x0003e40008000807 */
.L_x_41:
[----:B------:R-:W-:Y:S05]  /*0f50*/  @P2 BRA `(.L_x_43) ;  /* 0x00000000001c2947 */ /* 0x000fea0003800000 */
[----:B-12---:R-:W1:Y:S02]  /*0f60*/  LDS R0, [UR7+0x8] ;  /* 0x00000807ff007984 */ /* 0x006e640008000800 */
[----:B-1----:R-:W-:-:S05]  /*0f70*/  LOP3.LUT R0, R0, 0x780, RZ, 0xb8, !PT ;  /* 0x0000078000007812 */ /* 0x002fca00078eb8ff */
[----:B------:R1:W-:Y:S02]  /*0f80*/  STS [UR7+0x8], R0 ;  /* 0x00000800ff007988 */ /* 0x0003e40008000807 */
.L_x_42:
[----:B------:R-:W-:Y:S05]  /*0f90*/  @P2 BRA `(.L_x_44) ;  /* 0x0000000000282947 */ /* 0x000fea0003800000 */
[----:B-12---:R-:W1:Y:S02]  /*0fa0*/  LDS R0, [UR7+0x8] ;  /* 0x00000807ff007984 */ /* 0x006e640008000800 */
[----:B-1----:R-:W-:-:S05]  /*0fb0*/  LOP3.LUT R0, R0, 0x1800, RZ, 0xb8, !PT ;  /* 0x0000180000007812 */ /* 0x002fca00078eb8ff */
[----:B------:R1:W-:Y:S02]  /*0fc0*/  STS [UR7+0x8], R0 ;  /* 0x00000800ff007988 */ /* 0x0003e40008000807 */
.L_x_43:
[----:B------:R-:W-:Y:S05]  /*0fd0*/  @P2 BREAK B4 ;  /* 0x0000000000042942 */ /* 0x000fea0003800000 */
[----:B------:R-:W-:Y:S05]  /*0fe0*/  @P2 BRA `(.L_x_45) ;  /* 0x0000000000242947 */ /* 0x000fea0003800000 */
[----:B-12---:R-:W1:Y:S01]  /*0ff0*/  LDS R0, [UR7+0x8] ;  /* 0x00000807ff007984 */ /* 0x006e620008000800 */
[----:B---3--:R-:W-:-:S05]  /*1000*/  IMAD.MOV.U32 R3, RZ, RZ, 0x6000 ;  /* 0x00006000ff037424 */ /* 0x008fca00078e00ff */
[----:B-1----:R-:W-:-:S04]  /*1010*/  LOP3.LUT R0, R0, 0x6000, R3, 0xd8, !PT ;  /* 0x0000600000007812 */ /* 0x002fc800078ed803 */
[----:B------:R-:W-:-:S05]  /*1020*/  LOP3.LUT R0, R0, 0x400000, RZ, 0xb8, !PT ;  /* 0x0040000000007812 */ /* 0x000fca00078eb8ff */
[----:B------:R1:W-:Y:S02]  /*1030*/  STS [UR7+0x8], R0 ;  /* 0x00000800ff007988 */ /* 0x0003e40008000807 */
.L_x_44:
[----:B------:R-:W-:Y:S05]  /*1040*/  BSYNC B4 ;  /* 0x0000000000047941 */ /* 0x000fea0003800000 */
.L_x_35:
[----:B-12---:R-:W1:Y:S02]  /*1050*/  @!P2 LDS R0, [UR7+0x8] ;  /* 0x00000807ff00a984 */ /* 0x006e640008000800 */
[----:B-1----:R-:W-:-:S05]  /*1060*/  @!P2 LOP3.LUT R0, R0, 0x8000, RZ, 0xb8, !PT ;  /* 0x000080000000a812 */ /* 0x002fca00078eb8ff */
[----:B------:R1:W-:Y:S02]  /*1070*/  @!P2 STS [UR7+0x8], R0 ;  /* 0x00000800ff00a988 */ /* 0x0003e40008000807 */
.L_x_45:
[----:B------:R-:W-:Y:S05]  /*1080*/  BSYNC B3 ;  /* 0x0000000000037941 */ /* 0x000fea0003800000 */
.L_x_34:
[----:B------:R-:W-:Y:S05]  /*1090*/  WARPSYNC.ALL ;  /* 0x0000000000007948 */ /* 0x000fea0003800000 */
[----:B------:R1:W-:Y:S01]  /*10a0*/  STL [R1+0x400], RZ ;  /* 0x000400ff01007387 */ /* 0x0003e20000100800 */
[----:B------:R-:W-:Y:S01]  /*10b0*/  UIADD3 UR5, UR5, 0x100, URZ ;  /* 0x0000010005057890 */ /* 0x000fe2000fffe03f */
[----:B------:R-:W-:Y:S02]  /*10c0*/  ISETP.GE.AND P1, PT, R10, 0x1, PT ;  /* 0x000000010a00780c */ /* 0x000fe40003f26270 */
[----:B------:R-:W-:Y:S01]  /*10d0*/  CS2R R24, SRZ ;  /* 0x0000000000187805 */ /* 0x000fe2000001ff00 */
[----:B------:R1:W-:Y:S01]  /*10e0*/  STL [R1+0x404], RZ ;  /* 0x000404ff01007387 */ /* 0x0003e20000100800 */
[----:B------:R-:W-:Y:S01]  /*10f0*/  UIADD3 UR24, UP0, UR5, UR24, URZ ;  /* 0x0000001805187290 */ /* 0x000fe2000ff1e03f */
[----:B------:R-:W-:-:S02]  /*1100*/  CS2R R26, SRZ ;  /* 0x00000000001a7805 */ /* 0x000fc4000001ff00 */
[----:B------:R-:W-:Y:S01]  /*1110*/  CS2R R28, SRZ ;  /* 0x00000000001c7805 */ /* 0x000fe2000001ff00 */
[----:B------:R1:W-:Y:S01]  /*1120*/  STL [R1+0x408], RZ ;  /* 0x000408ff01007387 */ /* 0x0003e20000100800 */
[----:B------:R-:W-:Y:S01]  /*1130*/  ULEA.HI.X.SX32 UR25, UR5, UR25, 0x1, UP0 ;  /* 0x0000001905197291 */ /* 0x000fe200080f0e3f */
[----:B------:R-:W-:Y:S02]  /*1140*/  CS2R R30, SRZ ;  /* 0x00000000001e7805 */ /* 0x000fe4000001ff00 */
[----:B------:R-:W-:Y:S01]  /*1150*/  CS2R R32, SRZ ;  /* 0x0000000000207805 */ /* 0x000fe2000001ff00 */
[----:B------:R1:W-:Y:S01]  /*1160*/  STL [R1+0x40c], RZ ;  /* 0x00040cff01007387 */ /* 0x0003e20000100800 */
[----:B------:R-:W-:Y:S02]  /*1170*/  CS2R R34, SRZ ;  /* 0x0000000000227805 */ /* 0x000fe4000001ff00 */
[----:B------:R-:W-:Y:S02]  /*1180*/  CS2R R36, SRZ ;  /* 0x0000000000247805 */ /* 0x000fe4000001ff00 */
[----:B------:R-:W-:Y:S01]  /*1190*/  CS2R R38, SRZ ;  /* 0x0000000000267805 */ /* 0x000fe2000001ff00 */
[----:B------:R1:W-:Y:S01]  /*11a0*/  STL [R1+0x410], RZ ;  /* 0x000410ff01007387 */ /* 0x0003e20000100800 */
[----:B------:R-:W-:-:S02]  /*11b0*/  CS2R R40, SRZ ;  /* 0x0000000000287805 */ /* 0x000fc4000001ff00 */
        /* <DEDUP_REMOVED lines=46> */
[----:B------:R1:W-:Y:S04]  /*14a0*/  STL [R1+0x440], RZ ;  /* 0x000440ff01007387 */ /* 0x0003e80000100800 */
        /* <DEDUP_REMOVED lines=239> */
[----:B------:R1:W-:Y:S04]  /*23a0*/  STL [R1], RZ ;  /* 0x000000ff01007387 */ /* 0x0003e80000100800 */
        /* <DEDUP_REMOVED lines=126> */
[----:B------:R1:W-:Y:S01]  /*2b90*/  STL [R1+0x1fc], RZ ;  /* 0x0001fcff01007387 */ /* 0x0003e20000100800 */
[----:B------:R-:W-:Y:S05]  /*2ba0*/  @P0 BRA `(.L_x_46) ;  /* 0x0000000000280947 */ /* 0x000fea0003800000 */
[----:B--234-:R-:W2:Y:S01]  /*2bb0*/  S2R R2, SR_LANEID ;  /* 0x0000000000027919 */ /* 0x01cea20000000000 */
[----:B------:R-:W-:Y:S05]  /*2bc0*/  WARPSYNC.ALL ;  /* 0x0000000000007948 */ /* 0x000fea0003800000 */
[----:B--2---:R-:W-:-:S05]  /*2bd0*/  IMAD.SHL.U32 R2, R2, 0x4, RZ ;  /* 0x0000000402027824 */ /* 0x004fca00078e00ff */
[----:B-1----:R1:W2:Y:S02]  /*2be0*/  LDS R0, [R2+UR7] ;  /* 0x0000000702007984 */ /* 0x0022a40008000800 */
[----:B-1----:R-:W-:-:S05]  /*2bf0*/  IADD3 R2, P3, R2, UR24, RZ ;  /* 0x0000001802027c10 */ /* 0x002fca000ff7e0ff */
[----:B------:R-:W-:-:S05]  /*2c00*/  IMAD.X R3, RZ, RZ, UR25, P3 ;  /* 0x00000019ff037e24 */ /* 0x000fca00098e06ff */
[----:B--2---:R1:W5:Y:S01]  /*2c10*/  ATOMG.E.EXCH.STRONG.GPU PT, RZ, [R2], R0 ;  /* 0x0000000002ff73a8 */ /* 0x00436200041ee100 */
[----:B------:R-:W-:-:S04]  /*2c20*/  DEPBAR {5,4,3,2,1,0} ;  /* 0x0000003f0000791a */ /* 0x000fc80000000000 */
[----:B------:R1:W-:Y:S01]  /*2c30*/  UTMACCTL.IV [UR24] ;  /* 0x00000000180079b9 */ /* 0x0003e20008000000 */
[----:B------:R-:W-:Y:S01]  /*2c40*/  NOP ;  /* 0x0000000000007918 */ /* 0x000fe20000000000 */
.L_x_46:
[----:B------:R-:W-:Y:S05]  /*2c50*/  @P0 BRA `(.L_x_47) ;  /* 0x00000000000c0947 */ /* 0x000fea0003800000 */
[----:B------:R0:W-:Y:S01]  /*2c60*/  UTMACMDFLUSH ;  /* 0x00000000000079b7 */ /* 0x0001e20000000000 */
[----:B------:R-:W-:Y:S05]  /*2c70*/  @P0 BRA `(.L_x_47) ;  /* 0x0000000000040947 */ /* 0x000fea0003800000 */
[----:B------:R-:W-:-:S04]  /*2c80*/  DEPBAR.LE SB0, 0x0 ;  /* 0x000080000000791a */ /* 0x000fc80000000000 */
.L_x_47:
[----:B------:R-:W-:Y:S05]  /*2c90*/  WARPSYNC.ALL ;  /* 0x0000000000007948 */ /* 0x000fea0003800000 */
[----:B-----5:R-:W-:Y:S01]  /*2ca0*/  BAR.SYNC.DEFER_BLOCKING 0x0 ;  /* 0x0000000000007b1d */ /* 0x020fe20000010000 */
[----:B------:R-:W-:Y:S01]  /*2cb0*/  USHF.L.U32 UR11, UR32, 0x8, URZ ;  /* 0x00000008200b7899 */ /* 0x000fe2000800063f */
[----:B------:R-:W-:Y:S01]  /*2cc0*/  CS2R R112, SRZ ;  /* 0x0000000000707805 */ /* 0x000fe2000001ff00 */
[----:B------:R-:W-:Y:S01]  /*2cd0*/  USHF.L.U32 UR15, UR27, 0x8, URZ ;  /* 0x000000081b0f7899 */ /* 0x000fe2000800063f */
[----:B------:R-:W-:Y:S02]  /*2ce0*/  CS2R R114, SRZ ;  /* 0x0000000000727805 */ /* 0x000fe4000001ff00 */
[----:B------:R-:W-:Y:S01]  /*2cf0*/  CS2R R116, SRZ ;  /* 0x0000000000747805 */ /* 0x000fe2000001ff00 */
[----:B------:R-:W-:Y:S01]  /*2d00*/  VOTEU.ALL UP0, P2 ;  /* 0x00000000003f7886 */ /* 0x000fe20001000000 */
[----:B------:R-:W-:Y:S01]  /*2d10*/  UMOV UR8, 0x1 ;  /* 0x0000000100087882 */ /* 0x000fe20000000000 */
[----:B------:R-:W-:Y:S01]  /*2d20*/  VOTEU.ALL UP1, P2 ;  /* 0x00000000003f7886 */ /* 0x000fe20001020000 */
[----:B------:R-:W-:-:S02]  /*2d30*/  CS2R R118, SRZ ;  /* 0x0000000000767805 */ /* 0x000fc4000001ff00 */
[----:B------:R-:W-:Y:S01]  /*2d40*/  CS2R R120, SRZ ;  /* 0x0000000000787805 */ /* 0x000fe2000001ff00 */
[----:B------:R-:W-:-:S04]  /*2d50*/  @!UP0 UIADD3 UR12, -UR8, 0x100000, URZ ;  /* 0x00100000080c8890 */ /* 0x000fc8000fffe13f */
[----:B------:R-:W-:Y:S02]  /*2d60*/  @!UP0 USHF.L.U32 UR13, UR12, 0xb, URZ ;  /* 0x0000000b0c0d8899 */ /* 0x000fe4000800063f */
[----:B------:R-:W-:Y:S01]  /*2d70*/  @!UP0 USHF.L.U32 UR12, UR12, 0x1, URZ ;  /* 0x000000010c0c8899 */ /* 0x000fe2000800063f */
[----:B------:R-:W-:Y:S01]  /*2d80*/  CS2R R122, SRZ ;  /* 0x00000000007a7805 */ /* 0x000fe2000001ff00 */
[----:B------:R-:W-:-:S04]  /*2d90*/  @!UP0 UIADD3 UR8, -UR8, 0x100000, URZ ;  /* 0x0010000008088890 */ /* 0x000fc8000fffe13f */
[----:B------:R-:W-:Y:S02]  /*2da0*/  @!UP0 USHF.L.U32 UR9, UR8, 0xb, URZ ;  /* 0x0000000b08098899 */ /* 0x000fe4000800063f */
[----:B------:R-:W-:Y:S01]  /*2db0*/  @!UP0 USHF.L.U32 UR8, UR8, 0x1, URZ ;  /* 0x0000000108088899 */ /* 0x000fe2000800063f */
[----:B------:R-:W-:Y:S01]  /*2dc0*/  CS2R R124, SRZ ;  /* 0x00000000007c7805 */ /* 0x000fe2000001ff00 */
[----:B------:R-:W-:Y:S01]  /*2dd0*/  VOTEU.ALL UP0, P2 ;  /* 0x00000000003f7886 */ /* 0x000fe20001000000 */
[----:B------:R-:W-:Y:S02]  /*2de0*/  CS2R R126, SRZ ;  /* 0x00000000007e7805 */ /* 0x000fe4000001ff00 */
[----:B------:R-:W-:Y:S02]  /*2df0*/  CS2R R128, SRZ ;  /* 0x0000000000807805 */ /* 0x000fe4000001ff00 */
[----:B------:R-:W-:Y:S02]  /*2e00*/  CS2R R130, SRZ ;  /* 0x0000000000827805 */ /* 0x000fe4000001ff00 */
[----:B------:R-:W-:-:S02]  /*2e10*/  CS2R R132, SRZ ;  /* 0x0000000000847805 */ /* 0x000fc4000001ff00 */
[----:B------:R-:W-:Y:S02]  /*2e20*/  CS2R R134, SRZ ;  /* 0x0000000000867805 */ /* 0x000fe4000001ff00 */
[----:B------:R-:W-:Y:S02]  /*2e30*/  CS2R R136, SRZ ;  /* 0x0000000000887805 */ /* 0x000fe4000001ff00 */
[----:B------:R-:W-:Y:S02]  /*2e40*/  CS2R R138, SRZ ;  /* 0x00000000008a7805 */ /* 0x000fe4000001ff00 */
[----:B------:R-:W-:Y:S01]  /*2e50*/  CS2R R140, SRZ ;  /* 0x00000000008c7805 */ /* 0x000fe2000001ff00 */
[----:B------:R-:W2:Y:S02]  /*2e60*/  FENCE.VIEW.ASYNC.S ;  /* 0x00000000000073c6 */ /* 0x000ea40000000000 */
[----:B--2---:R2:W3:Y:S02]  /*2e70*/  @!UP0 SYNCS.EXCH.64 URZ, [UR7+0x8000], UR12 ;  /* 0x0080000c073f85b2 */ /* 0x0044e40008000100 */
[----:B---3--:R-:W-:Y:S01]  /*2e80*/  BAR.SYNC.DEFER_BLOCKING 0x0 ;  /* 0x0000000000007b1d */ /* 0x008fe20000010000 */
[----:B------:R-:W-:-:S02]  /*2e90*/  CS2R R142, SRZ ;  /* 0x00000000008e7805 */ /* 0x000fc4000001ff00 */
[----:B------:R-:W-:Y:S02]  /*2ea0*/  CS2R R144, SRZ ;  /* 0x0000000000907805 */ /* 0x000fe4000001ff00 */
[----:B------:R-:W-:Y:S02]  /*2eb0*/  CS2R R146, SRZ ;  /* 0x0000000000927805 */ /* 0x000fe4000001ff00 */
[----:B------:R-:W-:Y:S02]  /*2ec0*/  CS2R R148, SRZ ;  /* 0x0000000000947805 */ /* 0x000fe4000001ff00 */
[----:B------:R-:W-:Y:S01]  /*2ed0*/  CS2R R150, SRZ ;  /* 0x0000000000967805 */ /* 0x000fe2000001ff00 */
[----:B------:R2:W3:Y:S01]  /*2ee0*/  @!UP1 SYNCS.EXCH.64 URZ, [UR7+0x8008], UR8 ;  /* 0x00800808073f95b2 */ /* 0x0004e20008000100 */
[----:B------:R-:W-:Y:S05]  /*2ef0*/  @!P1 BRA `(.L_x_48) ;  /* 0x0000004800909947 */ /* 0x000fea0003800000 */
[----:B------:R1:W-:Y:S01]  /*2f00*/  STL [R1+0x400], RZ ;  /* 0x000400ff01007387 */ /* 0x0003e20000100800 */
[----:B------:R-:W-:Y:S02]  /*2f10*/  CS2R R24, SRZ ;  /* 0x0000000000187805 */ /* 0x000fe4000001ff00 */
        /* <DEDUP_REMOVED lines=83> */
[----:B------:R-:W-:Y:S01]  /*3450*/  CS2R R150, SRZ ;  /* 0x0000000000967805 */ /* 0x000fe2000001ff00 */
[----:B------:R-:W-:Y:S01]  /*3460*/  UMOV UR5, URZ ;  /* 0x0000003f00057c82 */ /* 0x000fe20008000000 */
[----:B------:R-:W-:Y:S01]  /*3470*/  UMOV UR14, URZ ;  /* 0x0000003f000e7c82 */ /* 0x000fe20008000000 */
        /* <DEDUP_REMOVED lines=361> */
[----:B------:R1:W-:Y:S02]  /*4b10*/  STL [R1+0x1fc], RZ ;  /* 0x0001fcff01007387 */ /* 0x0003e40000100800 */
.L_x_50:
[----:B-1----:R-:W1:Y:S01]  /*4b20*/  S2R R0, SR_TID.X ;  /* 0x0000000000007919 */ /* 0x002e620000002100 */
[----:B---3--:R-:W-:Y:S01]  /*4b30*/  BAR.SYNC.DEFER_BLOCKING 0x0 ;  /* 0x0000000000007b1d */ /* 0x008fe20000010000 */
[----:B------:R-:W-:Y:S02]  /*4b40*/  ELECT P0, URZ, PT ;  /* 0x00000000003f782f */ /* 0x000fe40003800000 */
[----:B------:R-:W-:Y:S01]  /*4b50*/  ELECT P1, URZ, PT ;  /* 0x00000000003f782f */ /* 0x000fe20003820000 */
[----:B------:R-:W-:Y:S02]  /*4b60*/  ULEA UR28, UR5, UR7, 0x3 ;  /* 0x00000007051c7291 */ /* 0x000fe4000f8e183f */
[----:B--2---:R-:W-:Y:S01]  /*4b70*/  ULEA UR12, UR5, UR7, 0xd ;  /* 0x00000007050c7291 */ /* 0x004fe2000f8e683f */
[----:B------:R-:W-:-:S03]  /*4b80*/  UMOV UR10, UR14 ;  /* 0x0000000e000a7c82 */ /* 0x000fc60008000000 */
[----:B------:R-:W-:Y:S02]  /*4b90*/  UIADD3 UR8, UR12, 0x4000, URZ ;  /* 0x000040000c087890 */ /* 0x000fe4000fffe03f */
[----:B------:R-:W-:Y:S02]  /*4ba0*/  USHF.R.U32.HI UR6, URZ, 0x4, UR12 ;  /* 0x000000043f067899 */ /* 0x000fe4000801160c */
[----:B------:R-:W-:Y:S02]  /*4bb0*/  USHF.R.U32.HI UR26, URZ, 0x4, UR8 ;  /* 0x000000043f1a7899 */ /* 0x000fe40008011608 */
[----:B------:R-:W-:Y:S02]  /*4bc0*/  USGXT.U32 UR6, UR6, 0xe ;  /* 0x0000000e0606789a */ /* 0x000fe40008000000 */
[----:B------:R-:W-:Y:S01]  /*4bd0*/  USGXT.U32 UR26, UR26, 0xe ;  /* 0x0000000e1a1a789a */ /* 0x000fe20008000000 */
[----:B-1----:R-:W-:-:S04]  /*4be0*/  LOP3.LUT R0, R0, 0x7f, RZ, 0xc0, !PT ;  /* 0x0000007f00007812 */ /* 0x002fc800078ec0ff */
[C---:B------:R-:W-:Y:S02]  /*4bf0*/  ISETP.LT.U32.AND P0, PT, R0.reuse, 0x20, P0 ;  /* 0x000000200000780c */ /* 0x040fe40000701070 */
[----:B------:R-:W-:Y:S01]  /*4c00*/  ISETP.LT.U32.AND P1, PT, R0, 0x20, P1 ;  /* 0x000000200000780c */ /* 0x000fe20000f21070 */
[----:B------:R-:W-:-:S04]  /*4c10*/  @!P2 IMAD.MOV.U32 R0, RZ, RZ, 0x4000 ;  /* 0x00004000ff00a424 */ /* 0x000fc800078e00ff */
[----:B------:R1:W-:Y:S01]  /*4c20*/  @!P2 SYNCS.ARRIVE.TRANS64 RZ, [UR28+0x8000], R0 ;  /* 0x00800000ffffa9a7 */ /* 0x0003e2000800001c */
[----:B------:R2:W-:Y:S06]  /*4c30*/  MEMBAR.ALL.CTA ;  /* 0x0000000000007992 */ /* 0x0005ec0000008000 */
[----:B--2---:R-:W2:Y:S02]  /*4c40*/  FENCE.VIEW.ASYNC.S ;  /* 0x00000000000073c6 */ /* 0x004ea40000000000 */
[----:B--2---:R-:W-:Y:S01]  /*4c50*/  VOTEU.ANY UP0, P0 ;  /* 0x00000000003f7886 */ /* 0x004fe20000000100 */
[----:B------:R-:W-:Y:S01]  /*4c60*/  VOTEU.ANY UP2, P0 ;  /* 0x00000000003f7886 */ /* 0x000fe20000040100 */
[----:B------:R-:W-:Y:S01]  /*4c70*/  VOTEU.ANY UP1, P1 ;  /* 0x00000000003f7886 */ /* 0x000fe20000820100 */
[----:B------:R-:W-:Y:S01]  /*4c80*/  VOTEU.ANY UP3, P1 ;  /* 0x00000000003f7886 */ /* 0x000fe20000860100 */
[----:B-1----:R-:W-:Y:S01]  /*4c90*/  IMAD.U32 R0, RZ, RZ, UR4 ;  /* 0x00000004ff007e24 */ /* 0x002fe2000f8e00ff */
[----:B------:R-:W-:Y:S01]  /*4ca0*/  @UP0 UIADD3 UR13, UR28, 0x8000, URZ ;  /* 0x000080001c0d0890 */ /* 0x000fe2000fffe03f */
[----:B------:R-:W-:Y:S01]  /*4cb0*/  @UP0 UMOV UR16, UR20 ;  /* 0x0000001400100c82 */ /* 0x000fe20008000000 */
[----:B------:R-:W-:Y:S01]  /*4cc0*/  @UP0 UMOV UR17, UR21 ;  /* 0x0000001500110c82 */ /* 0x000fe20008000000 */
[----:B------:R-:W-:Y:S01]  /*4cd0*/  @UP1 UIADD3 UR9, UR28, 0x8000, URZ ;  /* 0x000080001c091890 */ /* 0x000fe2000fffe03f */
[----:B------:R-:W-:Y:S01]  /*4ce0*/  SHF.L.U32 R0, R0, 0x1f, RZ ;  /* 0x0000001f00007819 */ /* 0x000fe200000006ff */
[----:B------:R-:W-:Y:S01]  /*4cf0*/  @UP1 UMOV UR18, UR22 ;  /* 0x0000001600121c82 */ /* 0x000fe20008000000 */
[----:B------:R-:W-:Y:S01]  /*4d00*/  @UP1 UMOV UR19, UR23 ;  /* 0x0000001700131c82 */ /* 0x000fe20008000000 */
[----:B------:R-:W-:Y:S06]  /*4d10*/  BAR.SYNC.DEFER_BLOCKING 0x0 ;  /* 0x0000000000007b1d */ /* 0x000fec0000010000 */
[----:B------:R1:W-:Y:S02]  /*4d20*/  @UP2 UTMALDG.2D [UR12], [UR16] ;  /* 0x0000000c100025b4 */ /* 0x0003e40008008000 */
[----:B------:R-:W-:Y:S06]  /*4d30*/  BAR.SYNC.DEFER_BLOCKING 0x0 ;  /* 0x0000000000007b1d */ /* 0x000fec0000010000 */
[----:B------:R1:W-:Y:S02]  /*4d40*/  @UP3 UTMALDG.2D [UR8], [UR18] ;  /* 0x00000008120035b4 */ /* 0x0003e40008008000 */
[----:B------:R-:W-:Y:S06]  /*4d50*/  BAR.SYNC.DEFER_BLOCKING 0x0 ;  /* 0x0000000000007b1d */ /* 0x000fec0000010000 */
[----:B------:R-:W2:Y:S02]  /*4d60*/  SYNCS.PHASECHK.TRANS64.TRYWAIT P0, [UR28+0x8000], R0 ;  /* 0x00800000ff0075a7 */ /* 0x000ea4000800015c */
[----:B-12---:R-:W-:Y:S05]  /*4d70*/  @!P0 BRA `(.L_x_49) ;  /* 0x0000007800308947 */ /* 0x006fea0003800000 */
.L_x_51:
[----:B------:R-:W-:Y:S01]  /*4d80*/  STL.64 [R1+0x6c0], R150 ;  /* 0x0006c09601007387 */ /* 0x000fe20000100a00 */
[----:B------:R-:W-:Y:S01]  /*4d90*/  UMOV UR16, UR6 ;  /* 0x0000000600107c82 */ /* 0x000fe20008000000 */
[----:B------:R-:W-:Y:S01]  /*4da0*/  UMOV UR17, 0xc0000010 ;  /* 0xc000001000117882 */ /* 0x000fe20000000000 */
[----:B------:R-:W-:Y:S01]  /*4db0*/  UMOV UR18, UR26 ;  /* 0x0000001a00127c82 */ /* 0x000fe20008000000 */
[----:B------:R-:W-:Y:S01]  /*4dc0*/  STL.64 [R1+0x6b8], R148 ;  /* 0x0006b89401007387 */ /* 0x000fe20000100a00 */
[----:B------:R-:W-:Y:S01]  /*4dd0*/  UMOV UR19, 0xc0000010 ;  /* 0xc000001000137882 */ /* 0x000fe20000000000 */
[----:B------:R-:W1:Y:S02]  /*4de0*/  LDC R0, c[0x0][0x230] ;  /* 0x00008c00ff007b82 */ /* 0x000e640000000800 */
[----:B------:R-:W-:Y:S04]  /*4df0*/  STL.64 [R1+0x6b0], R146 ;  /* 0x0006b09201007387 */ /* 0x000fe80000100a00 */
        /* <DEDUP_REMOVED lines=10> */
[----:B------:R2:W-:Y:S04]  /*4ea0*/  STL.64 [R1+0x658], R124 ;  /* 0x0006587c01007387 */ /* 0x0005e80000100a00 */
[----:B--2---:R-:W2:Y:S04]  /*4eb0*/  LDL.LU.64 R124, [R1] ;  /* 0x00000000017c7983 */ /* 0x004ea80000300a00 */
[----:B------:R-:W3:Y:S04]  /*4ec0*/  LDL.LU.64 R126, [R1+0x8] ;  /* 0x00000800017e7983 */ /* 0x000ee80000300a00 */
[----:B------:R-:W5:Y:S04]  /*4ed0*/  LDL.LU.64 R128, [R1+0x10] ;  /* 0x0000100001807983 */ /* 0x000f680000300a00 */
[----:B------:R-:W4:Y:S04]  /*4ee0*/  LDL.LU.64 R130, [R1+0x18] ;  /* 0x0000180001827983 */ /* 0x000f280000300a00 */
[----:B------:R-:W2:Y:S04]  /*4ef0*/  LDL.LU.64 R132, [R1+0x20] ;  /* 0x0000200001847983 */ /* 0x000ea80000300a00 */
        /* <DEDUP_REMOVED lines=9> */
[----:B---3--:R-:W-:Y:S04]  /*4f90*/  STL.64 [R1+0x8c0], R150 ;  /* 0x0008c09601007387 */ /* 0x008fe80000100a00 */
[----:B--2---:R-:W-:Y:S04]  /*4fa0*/  STL.64 [R1+0x8b8], R148 ;  /* 0x0008b89401007387 */ /* 0x004fe80000100a00 */
[----:B----4-:R-:W-:Y:S04]  /*4fb0*/  STL.64 [R1+0x8b0], R146 ;  /* 0x0008b09201007387 */ /* 0x010fe80000100a00 */
[----:B-----5:R-:W-:Y:S04]  /*4fc0*/  STL.64 [R1+0x8a8], R144 ;  /* 0x0008a89001007387 */ /* 0x020fe80000100a00 */
        /* <DEDUP_REMOVED lines=60> */
[----:B--2---:R-:W2:Y:S04]  /*5390*/  LDL.LU.64 R24, [R1+0x200] ;  /* 0x0002000001187983 */ /* 0x004ea80000300a00 */
[----:B------:R-:W3:Y:S04]  /*53a0*/  LDL.LU.64 R26, [R1+0x208] ;  /* 0x00020800011a7983 */ /* 0x000ee80000300a00 */
[----:B------:R-:W4:Y:S04]  /*53b0*/  LDL.LU.64 R28, [R1+0x210] ;  /* 0x00021000011c7983 */ /* 0x000f280000300a00 */
[----:B------:R-:W5:Y:S04]  /*53c0*/  LDL.LU.64 R30, [R1+0x218] ;  /* 0x00021800011e7983 */ /* 0x000f680000300a00 */
[----:B------:R-:W2:Y:S04]  /*53d0*/  LDL.LU.64 R32, [R1+0x220] ;  /* 0x0002200001207983 */ /* 0x000ea80000300a00 */
        /* <DEDUP_REMOVED lines=59> */
[----:B-----5:R-:W-:Y:S04]  /*5790*/  STL.64 [R1+0xac0], R150 ;  /* 0x000ac09601007387 */ /* 0x020fe80000100a00 */
[----:B----4-:R-:W-:Y:S04]  /*57a0*/  STL.64 [R1+0xab8], R148 ;  /* 0x000ab89401007387 */ /* 0x010fe80000100a00 */
[----:B---3--:R-:W-:Y:S04]  /*57b0*/  STL.64 [R1+0xab0], R146 ;  /* 0x000ab09201007387 */ /* 0x008fe80000100a00 */
[----:B--2---:R-:W-:Y:S04]  /*57c0*/  STL.64 [R1+0xaa8], R144 ;  /* 0x000aa89001007387 */ /* 0x004fe80000100a00 */
        /* <DEDUP_REMOVED lines=61> */
[----:B------:R-:W2:Y:S04]  /*5ba0*/  LDL.LU.64 R26, [R1+0x408] ;  /* 0x00040800011a7983 */ /* 0x000ea80000300a00 */
        /* <DEDUP_REMOVED lines=62> */
[----:B------:R-:W3:Y:S04]  /*5f90*/  LDL.LU.64 R152, [R1+0x70] ;  /* 0x0000700001987983 */ /* 0x000ee80000300a00 */
        /* <DEDUP_REMOVED lines=48> */
[----:B------:R-:W3:Y:S01]  /*62a0*/  LDL.LU.64 R250, [R1+0x1f8] ;  /* 0x0001f80001fa7983 */ /* 0x000ee20000300a00 */
[----:B--2---:R-:W-:-:S06]  /*62b0*/  WARPGROUP.ARRIVE ;  /* 0x00000000000079c5 */ /* 0x004fcc0000000000 */
[----:B------:R-:W-:Y:S03]  /*62c0*/  QGMMA.64x256x32.F32.E4M3.E4M3 R24, gdesc[UR16], R24, gsb0 ;  /* 0x03e00000101879f3 */ /* 0x000fe60008000818 */
[----:B------:R-:W-:Y:S02]  /*62d0*/  WARPGROUP.DEPBAR.LE gsb0, 0x0 ;  /* 0x00008000000079c5 */ /* 0x000fe40000010000 */
        /* <DEDUP_REMOVED lines=127> */
[----:B------:R-:W2:Y:S01]  /*6ad0*/  LDL.LU.64 R24, [R1+0x8c8] ;  /* 0x0008c80001187983 */ /* 0x000ea20000300a00 */
[----:B------:R-:W-:-:S03]  /*6ae0*/  UIADD3 UR16, UP0, UR6, 0x80, URZ ;  /* 0x0000008006107890 */ /* 0x000fc6000ff1e03f */
[----:B------:R-:W-:Y:S02]  /*6af0*/  UMOV UR6, URZ ;  /* 0x0000003f00067c82 */ /* 0x000fe40008000000 */
[----:B------:R-:W-:Y:S01]  /*6b00*/  UIADD3.X UR17, UR6, -0x3ffffff0, URZ, UP0, !UPT ;  /* 0xc000001006117890 */ /* 0x000fe200087fe43f */
[----:B--2---:R-:W-:-:S08]  /*6b10*/  WARPGROUP.ARRIVE ;  /* 0x00000000000079c5 */ /* 0x004fd00000000000 */
        /* <DEDUP_REMOVED lines=66> */
[----:B--2---:R-:W3:Y:S04]  /*6f40*/  LDL.LU.64 R150, [R1+0x8c0] ;  /* 0x0008c00001967983 */ /* 0x004ee80000300a00 */
        /* <DEDUP_REMOVED lines=13> */
[----:B------:R-:W-:Y:S01]  /*7020*/  UIADD3.64 UR28, UR16, 0x80, URZ ;  /* 0x00000080101c7897 */ /* 0x000fe2000fffe03f */
[----:B------:R-:W-:Y:S01]  /*7030*/  UMOV UR30, UR18 ;  /* 0x00000012001e7c82 */ /* 0x000fe20008000000 */
[----:B------:R-:W-:Y:S01]  /*7040*/  UMOV UR31, UR19 ;  /* 0x00000013001f7c82 */ /* 0x000fe20008000000 */
        /* <DEDUP_REMOVED lines=50> */
[----:B---3--:R-:W-:-:S06]  /*7370*/  WARPGROUP.ARRIVE ;  /* 0x00000000000079c5 */ /* 0x008fcc0000000000 */
[----:B------:R-:W-:Y:S03]  /*7380*/  QGMMA.64x256x32.F32.E4M3.E4M3 R124, gdesc[UR28], R124, gsb0 ;  /* 0x03e000001c7c79f3 */ /* 0x000fe6000800087c */
[----:B------:R-:W-:Y:S02]  /*7390*/  WARPGROUP.DEPBAR.LE gsb0, 0x0 ;  /* 0x00008000000079c5 */ /* 0x000fe40000010000 */
[----:B------:R-:W-:Y:S04]  /*73a0*/  STL.64 [R1], R124 ;  /* 0x0000007c01007387 */ /* 0x000fe80000100a00 */
        /* <DEDUP_REMOVED lines=63> */
[----:B---3--:R-:W2:Y:S04]  /*77a0*/  LDL.LU.64 R150, [R1+0x6c0] ;  /* 0x0006c00001967983 */ /* 0x008ea80000300a00 */
        /* <DEDUP_REMOVED lines=13> */
[----:B------:R-:W-:-:S02]  /*7880*/  UIADD3.64 UR16, UR16, 0x100, URZ ;  /* 0x0000010010107897 */ /* 0x000fc4000fffe03f */
[----:B------:R-:W-:Y:S02]  /*7890*/  UIADD3 UR14, UR14, 0x20, URZ ;  /* 0x000000200e0e7890 */ /* 0x000fe4000fffe03f */
[----:B------:R-:W-:-:S04]  /*78a0*/  UIADD3 UR5, UR5, 0x1, URZ ;  /* 0x0000000105057890 */ /* 0x000fc8000fffe03f */
[----:B-1----:R-:W-:Y:S01]  /*78b0*/  ISETP.LE.AND P0, PT, R0, UR14, PT ;  /* 0x0000000e00007c0c */ /* 0x002fe2000bf03270 */
[----:B------:R-:W-:-:S04]  /*78c0*/  UISETP.NE.U32.AND UP0, UPT, UR5, 0x2, UPT ;  /* 0x000000020500788c */ /* 0x000fc8000bf05070 */
[----:B------:R-:W-:Y:S02]  /*78d0*/  USEL UR6, URZ, 0x1, UP0 ;  /* 0x000000013f067887 */ /* 0x000fe40008000000 */
[----:B------:R-:W-:Y:S02]  /*78e0*/  USEL UR5, UR5, URZ, UP0 ;  /* 0x0000003f05057287 */ /* 0x000fe40008000000 */
[----:B------:R-:W-:Y:S01]  /*78f0*/  ULOP3.LUT UR4, UR4, UR6, URZ, 0x3c, !UPT ;  /* 0x0000000604047292 */ /* 0x000fe2000f8e3c3f */
[----:B--2---:R-:W-:-:S06]  /*7900*/  WARPGROUP.ARRIVE ;  /* 0x00000000000079c5 */ /* 0x004fcc0000000000 */
[----:B------:R-:W-:Y:S03]  /*7910*/  QGMMA.64x256x32.F32.E4M3.E4M3 R24, gdesc[UR16], R24, gsb0 ;  /* 0x03e00000101879f3 */ /* 0x000fe60008000818 */
[----:B------:R-:W-:Y:S02]  /*7920*/  WARPGROUP.DEPBAR.LE gsb0, 0x0 ;  /* 0x00008000000079c5 */ /* 0x000fe40000010000 */
[----:B----4-:R-:W-:Y:S05]  /*7930*/  @!P0 BRA `(.L_x_50) ;  /* 0xffffffd000788947 */ /* 0x010fea000383ffff */
.L_x_48:
[----:B------:R-:W5:Y:S04]  /*7940*/  LDL.LU R158, [R1+0x430] ;  /* 0x00043000019e7983 */ /* 0x000f680000300800 */
[----:B------:R-:W2:Y:S04]  /*7950*/  LDL.LU R157, [R1+0x434] ;  /* 0x00043400019d7983 */ /* 0x000ea80000300800 */
        /* <DEDUP_REMOVED lines=24> */
[----:B-1----:R-:W2:Y:S04]  /*7ae0*/  LDL.LU R4, [R1+0x498] ;  /* 0x0004980001047983 */ /* 0x002ea80000300800 */
[----:B------:R-:W2:Y:S04]  /*7af0*/  LDL.LU R3, [R1+0x49c] ;  /* 0x00049c0001037983 */ /* 0x000ea80000300800 */
[----:B----4-:R-:W4:Y:S04]  /*7b00*/  LDL.LU R2, [R1+0x4a0] ;  /* 0x0004a00001027983 */ /* 0x010f280000300800 */
[----:B------:R-:W4:Y:S04]  /*7b10*/  LDL.LU R0, [R1+0x4a4] ;  /* 0x0004a40001007983 */ /* 0x000f280000300800 */
[----:B------:R-:W4:Y:S04]  /*7b20*/  LDL.LU R160, [R1+0x400] ;  /* 0x0004000001a07983 */ /* 0x000f280000300800 */
[----:B------:R-:W4:Y:S04]  /*7b30*/  LDL.LU R159, [R1+0x404] ;  /* 0x00040400019f7983 */ /* 0x000f280000300800 */
[----:B------:R4:W-:Y:S04]  /*7b40*/  STL [R1+0x754], R88 ;  /* 0x0007545801007387 */ /* 0x0009e80000100800 */
[----:B------:R-:W-:Y:S04]  /*7b50*/  STL [R1+0x750], R89 ;  /* 0x0007505901007387 */ /* 0x000fe80000100800 */
        /* <DEDUP_REMOVED lines=61> */
[----:B------:R-:W-:Y:S01]  /*7f30*/  STL [R1+0x658], R151 ;  /* 0x0006589701007387 */ /* 0x000fe20000100800 */
[----:B------:R-:W-:-:S02]  /*7f40*/  F2FP.SATFINITE.E4M3.F32.PACK_AB_MERGE_C R32, R33, R32, RZ ;  /* 0x000000202120723e */ /* 0x000fc400048070ff */
[----:B------:R-:W-:Y:S01]  /*7f50*/  F2FP.SATFINITE.E4M3.F32.PACK_AB_MERGE_C R34, R35, R34, RZ ;  /* 0x000000222322723e */ /* 0x000fe200048070ff */
[----:B---3--:R-:W-:Y:S01]  /*7f60*/  BAR.SYNC.DEFER_BLOCKING 0x0 ;  /* 0x0000000000007b1d */ /* 0x008fe20000010000 */
[----:B-----5:R-:W-:Y:S02]  /*7f70*/  IMAD.MOV.U32 R190, RZ, RZ, R158 ;  /* 0x000000ffffbe7224 */ /* 0x020fe400078e009e */
[----:B--2---:R-:W-:Y:S02]  /*7f80*/  IMAD.MOV.U32 R189, RZ, RZ, R157 ;  /* 0x000000ffffbd7224 */ /* 0x004fe400078e009d */
[----:B------:R-:W-:Y:S02]  /*7f90*/  IMAD.MOV.U32 R188, RZ, RZ, R156 ;  /* 0x000000ffffbc7224 */ /* 0x000fe400078e009c */
[----:B------:R-:W-:Y:S01]  /*7fa0*/  IMAD.MOV.U32 R187, RZ, RZ, R155 ;  /* 0x000000ffffbb7224 */ /* 0x000fe200078e009b */
[----:B----4-:R-:W-:Y:S01]  /*7fb0*/  F2FP.SATFINITE.E4M3.F32.PACK_AB_MERGE_C R88, R159, R160, RZ ;  /* 0x000000a09f58723e */ /* 0x010fe200048070ff */
[----:B------:R-:W-:Y:S01]  /*7fc0*/  IMAD.MOV.U32 R186, RZ, RZ, R154 ;  /* 0x000000ffffba7224 */ /* 0x000fe200078e009a */
[----:B------:R-:W-:Y:S01]  /*7fd0*/  F2FP.SATFINITE.E4M3.F32.PACK_AB_MERGE_C R36, R37, R36, RZ ;  /* 0x000000242524723e */ /* 0x000fe200048070ff */
[----:B------:R-:W-:Y:S01]  /*7fe0*/  IMAD.MOV.U32 R185, RZ, RZ, R153 ;  /* 0x000000ffffb97224 */ /* 0x000fe200078e0099 */
[----:B------:R-:W-:Y:S01]  /*7ff0*/  F2FP.SATFINITE.E4M3.F32.PACK_AB_MERGE_C R38, R39, R38, RZ ;  /* 0x000000262726723e */ /* 0x000fe200048070ff */
[----:B------:R1:W-:Y:S01]  /*8000*/  STL [R1+0x654], R88 ;  /* 0x0006545801007387 */ /* 0x0003e20000100800 */
[----:B------:R-:W-:Y:S01]  /*8010*/  IMAD.MOV.U32 R184, RZ, RZ, R152 ;  /* 0x000000ffffb87224 */ /* 0x000fe200078e0098 */
[----:B------:R-:W-:Y:S01]  /*8020*/  F2FP.SATFINITE.E4M3.F32.PACK_AB_MERGE_C R40, R41, R40, RZ ;  /* 0x000000282928723e */ /* 0x000fe200048070ff */
[----:B------:R-:W-:Y:S01]  /*8030*/  IMAD.MOV.U32 R183, RZ, RZ, R23 ;  /* 0x000000ffffb77224 */ /* 0x000fe200078e0017 */
[----:B------:R-:W1:Y:S01]  /*8040*/  LDL.LU R160, [R1+0x408] ;  /* 0x0004080001a07983 */ /* 0x000e620000300800 */
[----:B------:R-:W-:Y:S01]  /*8050*/  IMAD.MOV.U32 R182, RZ, RZ, R22 ;  /* 0x000000ffffb67224 */ /* 0x000fe200078e0016 */
[----:B------:R-:W-:Y:S01]  /*8060*/  F2FP.SATFINITE.E4M3.F32.PACK_AB_MERGE_C R42, R43, R42, RZ ;  /* 0x0000002a2b2a723e */ /* 0x000fe200048070ff */
[----:B------:R-:W-:Y:S01]  /*8070*/  IMAD.MOV.U32 R181, RZ, RZ, R21 ;  /* 0x000000ffffb57224 */ /* 0x000fe200078e0015 */
[----:B------:R-:W1:Y:S01]  /*8080*/  LDL.LU R159, [R1+0x40c] ;  /* 0x00040c00019f7983 */ /* 0x000e620000300800 */
[----:B------:R-:W-:Y:S01]  /*8090*/  IMAD.MOV.U32 R180, RZ, RZ, R20 ;  /* 0x000000ffffb47224 */ /* 0x000fe200078e0014 */
[----:B------:R-:W-:Y:S01]  /*80a0*/  F2FP.SATFINITE.E4M3.F32.PACK_AB_MERGE_C R44, R45, R44, RZ ;  /* 0x0000002c2d2c723e */ /* 0x000fe200048070ff */
[----:B------:R-:W-:Y:S01]  /*80b0*/  IMAD.MOV.U32 R179, RZ, RZ, R19 ;  /* 0x000000ffffb37224 */ /* 0x000fe200078e0013 */
[----:B------:R-:W-:Y:S01]  /*80c0*/  F2FP.SATFINITE.E4M3.F32.PACK_AB_MERGE_C R46, R47, R46, RZ ;  /* 0x0000002e2f2e723e */ /* 0x000fe200048070ff */
[----:B------:R-:W-:Y:S01]  /*80d0*/  IMAD.MOV.U32 R178, RZ, RZ, R18 ;  /* 0x000000ffffb27224 */ /* 0x000fe200078e0012 */
[----:B------:R-:W-:Y:S01]  /*80e0*/  F2FP.SATFINITE.E4M3.F32.PACK_AB_MERGE_C R56, R57, R56, RZ ;  /* 0x000000383938723e */ /* 0x000fe200048070ff */
[----:B------:R-:W-:Y:S01]  /*80f0*/  IMAD.MOV.U32 R177, RZ, RZ, R17 ;  /* 0x000000ffffb17224 */ /* 0x000fe200078e0011 */
[----:B------:R-:W2:Y:S01]  /*8100*/  @!P2 SYNCS.CCTL.IV [UR7+0x8000] ;  /* 0x00800000ff00a9b1 */ /* 0x000ea20008000007 */
[----:B-1----:R-:W-:Y:S01]  /*8110*/  F2FP.SATFINITE.E4M3.F32.PACK_AB_MERGE_C R88, R159, R160, RZ ;  /* 0x000000a09f58723e */ /* 0x002fe200048070ff */
[----:B------:R-:W-:-:S02]  /*8120*/  IMAD.MOV.U32 R176, RZ, RZ, R16 ;  /* 0x000000ffffb07224 */ /* 0x000fc400078e0010 */
[----:B------:R-:W-:Y:S02]  /*8130*/  IMAD.MOV.U32 R175, RZ, RZ, R15 ;  /* 0x000000ffffaf7224 */ /* 0x000fe400078e000f */
[----:B------:R-:W-:Y:S01]  /*8140*/  IMAD.MOV.U32 R174, RZ, RZ, R14 ;  /* 0x000000ffffae7224 */ /* 0x000fe200078e000e */
[----:B------:R1:W-:Y:S04]  /*8150*/  STL [R1+0x650], R88 ;  /* 0x0006505801007387 */ /* 0x0003e80000100800 */
[----:B------:R-:W1:Y:S04]  /*8160*/  LDL.LU R160, [R1+0x410] ;  /* 0x0004100001a07983 */ /* 0x000e680000300800 */
[----:B------:R-:W1:Y:S01]  /*8170*/  LDL.LU R159, [R1+0x414] ;  /* 0x00041400019f7983 */ /* 0x000e620000300800 */
[----:B------:R-:W-:-:S02]  /*8180*/  IMAD.MOV.U32 R173, RZ, RZ, R13 ;  /* 0x000000ffffad7224 */ /* 0x000fc400078e000d */
[----:B------:R-:W-:Y:S02]  /*8190*/  IMAD.MOV.U32 R172, RZ, RZ, R12 ;  /* 0x000000ffffac7224 */ /* 0x000fe400078e000c */
[----:B------:R-:W-:Y:S02]  /*81a0*/  IMAD.MOV.U32 R171, RZ, RZ, R11 ;  /* 0x000000ffffab7224 */ /* 0x000fe400078e000b */
[----:B------:R-:W-:Y:S02]  /*81b0*/  IMAD.MOV.U32 R170, RZ, RZ, R10 ;  /* 0x000000ffffaa7224 */ /* 0x000fe400078e000a */
[----:B------:R-:W-:Y:S02]  /*81c0*/  IMAD.MOV.U32 R169, RZ, RZ, R9 ;  /* 0x000000ffffa97224 */ /* 0x000fe400078e0009 */
[----:B------:R-:W-:Y:S02]  /*81d0*/  IMAD.MOV.U32 R168, RZ, RZ, R8 ;  /* 0x000000ffffa87224 */ /* 0x000fe400078e0008 */
[----:B------:R-:W-:-:S02]  /*81e0*/  IMAD.MOV.U32 R167, RZ, RZ, R7 ;  /* 0x000000ffffa77224 */ /* 0x000fc400078e0007 */
[----:B------:R-:W-:Y:S02]  /*81f0*/  IMAD.MOV.U32 R166, RZ, RZ, R6 ;  /* 0x000000ffffa67224 */ /* 0x000fe400078e0006 */
[----:B------:R-:W-:Y:S02]  /*8200*/  IMAD.MOV.U32 R165, RZ, RZ, R5 ;  /* 0x000000ffffa57224 */ /* 0x000fe400078e0005 */
[----:B------:R-:W-:Y:S02]  /*8210*/  IMAD.MOV.U32 R164, RZ, RZ, R4 ;  /* 0x000000ffffa47224 */ /* 0x000fe400078e0004 */
[----:B------:R-:W-:Y:S02]  /*8220*/  IMAD.MOV.U32 R163, RZ, RZ, R3 ;  /* 0x000000ffffa37224 */ /* 0x000fe400078e0003 */
[----:B------:R-:W-:Y:S02]  /*8230*/  IMAD.MOV.U32 R162, RZ, RZ, R2 ;  /* 0x000000ffffa27224 */ /* 0x000fe400078e0002 */
[----:B------:R-:W-:Y:S01]  /*8240*/  IMAD.MOV.U32 R161, RZ, RZ, R0 ;  /* 0x000000ffffa17224 */ /* 0x000fe200078e0000 */
[----:B------:R-:W-:-:S02]  /*8250*/  F2FP.SATFINITE.E4M3.F32.PACK_AB_MERGE_C R90, R187, R188, RZ ;  /* 0x000000bcbb5a723e */ /* 0x000fc400048070ff */
[----:B------:R-:W-:Y:S01]  /*8260*/  F2FP.SATFINITE.E4M3.F32.PACK_AB_MERGE_C R89, R185, R186, RZ ;  /* 0x000000bab959723e */ /* 0x000fe200048070ff */
[----:B------:R-:W3:Y:S01]  /*8270*/  S2R R57, SR_TID.X ;  /* 0x0000000000397919 */ /* 0x000ee20000002100 */
[----:B--2---:R-:W-:Y:S01]  /*8280*/  BAR.SYNC.DEFER_BLOCKING 0x0 ;  /* 0x0000000000007b1d */ /* 0x004fe20000010000 */
[----:B------:R-:W-:Y:S02]  /*8290*/  F2FP.SATFINITE.E4M3.F32.PACK_AB_MERGE_C R24, R25, R24, RZ ;  /* 0x000000181918723e */ /* 0x000fe400048070ff */
[----:B------:R-:W-:Y:S02]  /*82a0*/  F2FP.SATFINITE.E4M3.F32.PACK_AB_MERGE_C R28, R29, R28, RZ ;  /* 0x0000001c1d1c723e */ /* 0x000fe400048070ff */
[----:B------:R-:W-:Y:S01]  /*82b0*/  F2FP.SATFINITE.E4M3.F32.PACK_AB_MERGE_C R26, R27, R26, RZ ;  /* 0x0000001a1b1a723e */ /* 0x000fe200048070ff */
[----:B------:R-:W2:Y:S01]  /*82c0*/  @!P2 SYNCS.CCTL.IV [UR7+0x8008] ;  /* 0x00800800ff00a9b1 */ /* 0x000ea20008000007 */
[----:B-1----:R-:W-:-:S05]  /*82d0*/  F2FP.SATFINITE.E4M3.F32.PACK_AB_MERGE_C R88, R159, R160, RZ ;  /* 0x000000a09f58723e */ /* 0x002fca00048070ff */
[----:B------:R1:W-:Y:S04]  /*82e0*/  STL [R1+0x64c], R88 ;  /* 0x00064c5801007387 */ /* 0x0003e80000100800 */
[----:B------:R-:W1:Y:S04]  /*82f0*/  LDL.LU R160, [R1+0x418] ;  /* 0x0004180001a07983 */ /* 0x000e680000300800 */
[----:B------:R-:W1:Y:S01]  /*8300*/  LDL.LU R159, [R1+0x41c] ;  /* 0x00041c00019f7983 */ /* 0x000e620000300800 */
[C---:B---3--:R-:W-:Y:S02]  /*8310*/  IMAD.SHL.U32 R25, R57.reuse, 0x40, RZ ;  /* 0x0000004039197824 */ /* 0x048fe400078e00ff */
[C---:B------:R-:W-:Y:S01]  /*8320*/  IMAD.SHL.U32 R29, R57.reuse, 0x2, RZ ;  /* 0x00000002391d7824 */ /* 0x040fe200078e00ff */
[----:B------:R-:W-:-:S02]  /*8330*/  LOP3.LUT R27, R57, 0x1c, RZ, 0xc0, !PT ;  /* 0x0000001c391b7812 */ /* 0x000fc400078ec0ff */
[----:B------:R-:W-:Y:S02]  /*8340*/  F2FP.SATFINITE.E4M3.F32.PACK_AB_MERGE_C R52, R53, R52, RZ ;  /* 0x000000343534723e */ /* 0x000fe400048070ff */
[----:B------:R-:W-:Y:S02]  /*8350*/  F2FP.SATFINITE.E4M3.F32.PACK_AB_MERGE_C R54, R55, R54, RZ ;  /* 0x000000363736723e */ /* 0x000fe400048070ff */
[----:B------:R-:W-:Y:S02]  /*8360*/  F2FP.SATFINITE.E4M3.F32.PACK_AB_MERGE_C R50, R51, R50, RZ ;  /* 0x000000323332723e */ /* 0x000fe400048070ff */
[----:B------:R-:W-:Y:S01]  /*8370*/  F2FP.SATFINITE.E4M3.F32.PACK_AB_MERGE_C R48, R49, R48, RZ ;  /* 0x000000303130723e */ /* 0x000fe200048070ff */
[----:B--2---:R-:W-:Y:S01]  /*8380*/  BAR.SYNC.DEFER_BLOCKING 0x0 ;  /* 0x0000000000007b1d */ /* 0x004fe20000010000 */
[----:B-1----:R-:W-:-:S05]  /*8390*/  F2FP.SATFINITE.E4M3.F32.PACK_AB_MERGE_C R88, R159, R160, RZ ;  /* 0x000000a09f58723e */ /* 0x002fca00048070ff */
[----:B------:R1:W-:Y:S04]  /*83a0*/  STL [R1+0x648], R88 ;  /* 0x0006485801007387 */ /* 0x0003e80000100800 */
[----:B------:R-:W1:Y:S04]  /*83b0*/  LDL.LU R160, [R1+0x420] ;  /* 0x0004200001a07983 */ /* 0x000e680000300800 */
[----:B------:R-:W1:Y:S02]  /*83c0*/  LDL.LU R159, [R1+0x424] ;  /* 0x00042400019f7983 */ /* 0x000e640000300800 */
[----:B-1----:R-:W-:-:S05]  /*83d0*/  F2FP.SATFINITE.E4M3.F32.PACK_AB_MERGE_C R88, R159, R160, RZ ;  /* 0x000000a09f58723e */ /* 0x002fca00048070ff */
[----:B------:R1:W-:Y:S04]  /*83e0*/  STL [R1+0x644], R88 ;  /* 0x0006445801007387 */ /* 0x0003e80000100800 */
[----:B------:R-:W1:Y:S04]  /*83f0*/  LDL.LU R160, [R1+0x428] ;  /* 0x0004280001a07983 */ /* 0x000e680000300800 */
[----:B------:R-:W1:Y:S02]  /*8400*/  LDL.LU R159, [R1+0x42c] ;  /* 0x00042c00019f7983 */ /* 0x000e640000300800 */
[----:B-1----:R-:W-:-:S05]  /*8410*/  F2FP.SATFINITE.E4M3.F32.PACK_AB_MERGE_C R88, R159, R160, RZ ;  /* 0x000000a09f58723e */ /* 0x002fca00048070ff */
[----:B------:R1:W-:Y:S04]  /*8420*/  STL [R1+0x640], R88 ;  /* 0x0006405801007387 */ /* 0x0003e80000100800 */
[----:B------:R-:W2:Y:S04]  /*8430*/  LDL.LU R160, [R1+0x4a8] ;  /* 0x0004a80001a07983 */ /* 0x000ea80000300800 */
[----:B------:R-:W2:Y:S04]  /*8440*/  LDL.LU R159, [R1+0x4ac] ;  /* 0x0004ac00019f7983 */ /* 0x000ea80000300800 */
[----:B------:R-:W3:Y:S04]  /*8450*/  LDL.LU R158, [R1+0x4b0] ;  /* 0x0004b000019e7983 */ /* 0x000ee80000300800 */
[----:B------:R-:W3:Y:S04]  /*8460*/  LDL.LU R157, [R1+0x4b4] ;  /* 0x0004b400019d7983 */ /* 0x000ee80000300800 */
[----:B------:R-:W4:Y:S04]  /*8470*/  LDL.LU R156, [R1+0x4b8] ;  /* 0x0004b800019c7983 */ /* 0x000f280000300800 */
[----:B------:R-:W4:Y:S04]  /*8480*/  LDL.LU R155, [R1+0x4bc] ;  /* 0x0004bc00019b7983 */ /* 0x000f280000300800 */
[----:B------:R-:W5:Y:S04]  /*8490*/  LDL.LU R154, [R1+0x4c0] ;  /* 0x0004c000019a7983 */ /* 0x000f680000300800 */
        /* <DEDUP_REMOVED lines=24> */
[----:B------:R-:W5:Y:S01]  /*8620*/  LDL.LU R0, [R1+0x524] ;  /* 0x0005240001007983 */ /* 0x000f620000300800 */
[----:B-1----:R-:W-:-:S05]  /*8630*/  F2FP.SATFINITE.E4M3.F32.PACK_AB_MERGE_C R88, R189, R190, RZ ;  /* 0x000000bebd58723e */ /* 0x002fca00048070ff */
[----:B------:R1:W-:Y:S04]  /*8640*/  STL [R1+0x63c], R88 ;  /* 0x00063c5801007387 */ /* 0x0003e80000100800 */
[----:B------:R1:W-:Y:S04]  /*8650*/  STL [R1+0x638], R90 ;  /* 0x0006385a01007387 */ /* 0x0003e80000100800 */
[----:B------:R1:W-:Y:S02]  /*8660*/  STL [R1+0x634], R89 ;  /* 0x0006345901007387 */ /* 0x0003e40000100800 */
[----:B-1----:R-:W-:-:S02]  /*8670*/  F2FP.SATFINITE.E4M3.F32.PACK_AB_MERGE_C R88, R183, R184, RZ ;  /* 0x000000b8b758723e */ /* 0x002fc400048070ff */
[----:B------:R-:W-:-:S03]  /*8680*/  F2FP.SATFINITE.E4M3.F32.PACK_AB_MERGE_C R90, R181, R182, RZ ;  /* 0x000000b6b55a723e */ /* 0x000fc600048070ff */
[----:B------:R1:W-:Y:S01]  /*8690*/  STL [R1+0x630], R88 ;  /* 0x0006305801007387 */ /* 0x0003e20000100800 */
[----:B------:R-:W-:-:S03]  /*86a0*/  F2FP.SATFINITE.E4M3.F32.PACK_AB_MERGE_C R89, R179, R180, RZ ;  /* 0x000000b4b359723e */ /* 0x000fc600048070ff */
[----:B------:R1:W-:Y:S04]  /*86b0*/  STL [R1+0x62c], R90 ;  /* 0x00062c5a01007387 */ /* 0x0003e80000100800 */
[----:B------:R1:W-:Y:S02]  /*86c0*/  STL [R1+0x628], R89 ;  /* 0x0006285901007387 */ /* 0x0003e40000100800 */
[----:B-1----:R-:W-:Y:S02]  /*86d0*/  F2FP.SATFINITE.E4M3.F32.PACK_AB_MERGE_C R88, R177, R178, RZ ;  /* 0x000000b2b158723e */ /* 0x002fe400048070ff */
        /* <DEDUP_REMOVED lines=16> */
[----:B------:R4:W-:Y:S01]  /*87e0*/  STL [R1+0x604], R89 ;  /* 0x0006045901007387 */ /* 0x0009e20000100800 */
[----:B--2---:R-:W-:-:S05]  /*87f0*/  F2FP.SATFINITE.E4M3.F32.PACK_AB_MERGE_C R88, R159, R160, RZ ;  /* 0x000000a09f58723e */ /* 0x004fca00048070ff */
[----:B------:R5:W-:Y:S01]  /*8800*/  STL [R1+0x4ac], R88 ;  /* 0x0004ac5801007387 */ /* 0x000be20000100800 */
[----:B---3--:R-:W-:-:S05]  /*8810*/  F2FP.SATFINITE.E4M3.F32.PACK_AB_MERGE_C R90, R157, R158, RZ ;  /* 0x0000009e9d5a723e */ /* 0x008fca00048070ff */
[----:B------:R-:W-:Y:S01]  /*8820*/  STL [R1+0x4a8], R90 ;  /* 0x0004a85a01007387 */ /* 0x000fe20000100800 */
[----:B----4-:R-:W-:-:S05]  /*8830*/  F2FP.SATFINITE.E4M3.F32.PACK_AB_MERGE_C R89, R155, R156, RZ ;  /* 0x0000009c9b59723e */ /* 0x010fca00048070ff */
[----:B------:R-:W-:Y:S01]  /*8840*/  STL [R1+0x4a4], R89 ;  /* 0x0004a45901007387 */ /* 0x000fe20000100800 */
[----:B-----5:R-:W-:-:S05]  /*8850*/  F2FP.SATFINITE.E4M3.F32.PACK_AB_MERGE_C R88, R153, R154, RZ ;  /* 0x0000009a9958723e */ /* 0x020fca00048070ff */
[----:B------:R-:W-:Y:S01]  /*8860*/  STL [R1+0x4a0], R88 ;  /* 0x0004a05801007387 */ /* 0x000fe20000100800 */
[----:B------:R-:W-:-:S05]  /*8870*/  F2FP.SATFINITE.E4M3.F32.PACK_AB_MERGE_C R23, R23, R152, RZ ;  /* 0x000000981717723e */ /* 0x000fca00048070ff */
[----:B------:R1:W-:Y:S01]  /*8880*/  STL [R1+0x49c], R23 ;  /* 0x00049c1701007387 */ /* 0x0003e20000100800 */
        /* <DEDUP_REMOVED lines=18> */
[----:B------:R-:W-:-:S03]  /*89b0*/  F2FP.SATFINITE.E4M3.F32.PACK_AB_MERGE_C R3, R3, R4, RZ ;  /* 0x000000040303723e */ /* 0x000fc600048070ff */
[----:B------:R-:W5:Y:S04]  /*89c0*/  LDL.LU R190, [R1+0x528] ;  /* 0x0005280001be7983 */ /* 0x000f680000300800 */
[----:B------:R5:W-:Y:S01]  /*89d0*/  STL [R1+0x474], R3 ;  /* 0x0004740301007387 */ /* 0x000be20000100800 */
[----:B------:R-:W-:-:S03]  /*89e0*/  F2FP.SATFINITE.E4M3.F32.PACK_AB_MERGE_C R0, R0, R2, RZ ;  /* 0x000000020000723e */ /* 0x000fc600048070ff */
[----:B------:R-:W5:Y:S04]  /*89f0*/  LDL.LU R189, [R1+0x52c] ;  /* 0x00052c0001bd7983 */ /* 0x000f680000300800 */
[----:B------:R5:W-:Y:S04]  /*8a00*/  STL [R1+0x470], R0 ;  /* 0x0004700001007387 */ /* 0x000be80000100800 */
        /* <DEDUP_REMOVED lines=37> */
[----:B-1----:R-:W5:Y:S04]  /*8c60*/  LDL.LU R23, [R1+0x5c4] ;  /* 0x0005c40001177983 */ /* 0x002f680000300800 */
[----:B------:R-:W5:Y:S04]  /*8c70*/  LDL.LU R22, [R1+0x5c8] ;  /* 0x0005c80001167983 */ /* 0x000f680000300800 */
[----:B--2---:R-:W2:Y:S04]  /*8c80*/  LDL.LU R21, [R1+0x5cc] ;  /* 0x0005cc0001157983 */ /* 0x004ea80000300800 */
[----:B------:R-:W2:Y:S04]  /*8c90*/  LDL.LU R20, [R1+0x5d0] ;  /* 0x0005d00001147983 */ /* 0x000ea80000300800 */
[----:B---3--:R-:W3:Y:S04]  /*8ca0*/  LDL.LU R19, [R1+0x5d4] ;  /* 0x0005d40001137983 */ /* 0x008ee80000300800 */
[----:B------:R-:W3:Y:S04]  /*8cb0*/  LDL.LU R18, [R1+0x5d8] ;  /* 0x0005d80001127983 */ /* 0x000ee80000300800 */
[----:B----4-:R-:W4:Y:S04]  /*8cc0*/  LDL.LU R17, [R1+0x5dc] ;  /* 0x0005dc0001117983 */ /* 0x010f280000300800 */
[----:B------:R-:W4:Y:S04]  /*8cd0*/  LDL.LU R16, [R1+0x5e0] ;  /* 0x0005e00001107983 */ /* 0x000f280000300800 */
[----:B-----5:R-:W5:Y:S04]  /*8ce0*/  LDL.LU R15, [R1+0x5e4] ;  /* 0x0005e400010f7983 */ /* 0x020f680000300800 */
        /* <DEDUP_REMOVED lines=14> */
[----:B------:R-:W-:-:S05]  /*8dd0*/  F2FP.SATFINITE.E4M3.F32.PACK_AB_MERGE_C R88, R189, R190, RZ ;  /* 0x000000bebd58723e */ /* 0x000fca00048070ff */
[----:B------:R1:W-:Y:S01]  /*8de0*/  STL [R1+0x46c], R88 ;  /* 0x00046c5801007387 */ /* 0x0003e20000100800 */
[----:B------:R-:W-:Y:S02]  /*8df0*/  F2FP.SATFINITE.E4M3.F32.PACK_AB_MERGE_C R90, R187, R188, RZ ;  /* 0x000000bcbb5a723e */ /* 0x000fe400048070ff */
[----:B------:R-:W-:-:S03]  /*8e00*/  F2FP.SATFINITE.E4M3.F32.PACK_AB_MERGE_C R89, R185, R186, RZ ;  /* 0x000000bab959723e */ /* 0x000fc600048070ff */
[----:B------:R1:W-:Y:S02]  /*8e10*/  STL [R1+0x468], R90 ;  /* 0x0004685a01007387 */ /* 0x0003e40000100800 */
[----:B-1----:R-:W-:Y:S02]  /*8e20*/  F2FP.SATFINITE.E4M3.F32.PACK_AB_MERGE_C R88, R183, R184, RZ ;  /* 0x000000b8b758723e */ /* 0x002fe400048070ff */
[----:B------:R1:W-:Y:S04]  /*8e30*/  STL [R1+0x464], R89 ;  /* 0x0004645901007387 */ /* 0x0003e80000100800 */
[----:B------:R1:W-:Y:S01]  /*8e40*/  STL [R1+0x460], R88 ;  /* 0x0004605801007387 */ /* 0x0003e20000100800 */
[----:B------:R-:W-:Y:S02]  /*8e50*/  F2FP.SATFINITE.E4M3.F32.PACK_AB_MERGE_C R90, R181, R182, RZ ;  /* 0x000000b6b55a723e */ /* 0x000fe400048070ff */
[----:B-1----:R-:W-:-:S03]  /*8e60*/  F2FP.SATFINITE.E4M3.F32.PACK_AB_MERGE_C R89, R179, R180, RZ ;  /* 0x000000b4b359723e */ /* 0x002fc600048070ff */
        /* <DEDUP_REMOVED lines=24> */
[----:B------:R-:W-:Y:S01]  /*8ff0*/  STL [R1+0x42c], R90 ;  /* 0x00042c5a01007387 */ /* 0x000fe20000100800 */
[----:B------:R-:W-:-:S03]  /*9000*/  F2FP.SATFINITE.E4M3.F32.PACK_AB_MERGE_C R88, R153, R154, RZ ;  /* 0x0000009a9958723e */ /* 0x000fc600048070ff */
[----:B------:R-:W-:Y:S01]  /*9010*/  STL [R1+0x428], R89 ;  /* 0x0004285901007387 */ /* 0x000fe20000100800 */
[----:B------:R-:W-:-:S03]  /*9020*/  F2FP.SATFINITE.E4M3.F32.PACK_AB_MERGE_C R23, R23, R152, RZ ;  /* 0x000000981717723e */ /* 0x000fc600048070ff */
[----:B------:R-:W-:Y:S01]  /*9030*/  STL [R1+0x424], R88 ;  /* 0x0004245801007387 */ /* 0x000fe20000100800 */
[----:B--2---:R-:W-:-:S03]  /*9040*/  F2FP.SATFINITE.E4M3.F32.PACK_AB_MERGE_C R21, R21, R22, RZ ;  /* 0x000000161515723e */ /* 0x004fc600048070ff */
[----:B------:R1:W-:Y:S01]  /*9050*/  STL [R1+0x420], R23 ;  /* 0x0004201701007387 */ /* 0x0003e20000100800 */
[----:B---3--:R-:W-:-:S03]  /*9060*/  F2FP.SATFINITE.E4M3.F32.PACK_AB_MERGE_C R19, R19, R20, RZ ;  /* 0x000000141313723e */ /* 0x008fc600048070ff */
[----:B------:R2:W-:Y:S01]  /*9070*/  STL [R1+0x41c], R21 ;  /* 0x00041c1501007387 */ /* 0x0005e20000100800 */
[----:B----4-:R-:W-:-:S03]  /*9080*/  F2FP.SATFINITE.E4M3.F32.PACK_AB_MERGE_C R17, R17, R18, RZ ;  /* 0x000000121111723e */ /* 0x010fc600048070ff */
[----:B------:R3:W-:Y:S01]  /*9090*/  STL [R1+0x418], R19 ;  /* 0x0004181301007387 */ /* 0x0007e20000100800 */
[----:B-----5:R-:W-:-:S03]  /*90a0*/  F2FP.SATFINITE.E4M3.F32.PACK_AB_MERGE_C R15, R15, R16, RZ ;  /* 0x000000100f0f723e */ /* 0x020fc600048070ff */
[----:B------:R4:W-:Y:S01]  /*90b0*/  STL [R1+0x414], R17 ;  /* 0x0004141101007387 */ /* 0x0009e20000100800 */
[----:B------:R-:W-:-:S03]  /*90c0*/  F2FP.SATFINITE.E4M3.F32.PACK_AB_MERGE_C R13, R13, R14, RZ ;  /* 0x0000000e0d0d723e */ /* 0x000fc600048070ff */
        /* <DEDUP_REMOVED lines=8> */
[----:B------:R5:W-:Y:S04]  /*9150*/  STL [R1+0x400], R7 ;  /* 0x0004000701007387 */ /* 0x000be80000100800 */
        /* <DEDUP_REMOVED lines=125> */
[----:B------:R-:W-:-:S02]  /*9930*/  F2FP.SATFINITE.E4M3.F32.PACK_AB_MERGE_C R251, R247, R248, RZ ;  /* 0x000000f8f7fb723e */ /* 0x000fc400048070ff */
[----:B------:R-:W-:Y:S01]  /*9940*/  F2FP.SATFINITE.E4M3.F32.PACK_AB_MERGE_C R247, R243, R244, RZ ;  /* 0x000000f4f3f7723e */ /* 0x000fe200048070ff */
[----:B------:R-:W5:Y:S01]  /*9950*/  LDL.LU R88, [R1] ;  /* 0x0000000001587983 */ /* 0x000f620000300800 */
[----:B------:R-:W-:Y:S02]  /*9960*/  F2FP.SATFINITE.E4M3.F32.PACK_AB_MERGE_C R249, R245, R246, RZ ;  /* 0x000000f6f5f9723e */ /* 0x000fe400048070ff */
[----:B------:R-:W-:Y:S02]  /*9970*/  F2FP.SATFINITE.E4M3.F32.PACK_AB_MERGE_C R243, R239, R240, RZ ;  /* 0x000000f0eff3723e */ /* 0x000fe400048070ff */
[----:B------:R-:W-:Y:S02]  /*9980*/  F2FP.SATFINITE.E4M3.F32.PACK_AB_MERGE_C R245, R241, R242, RZ ;  /* 0x000000f2f1f5723e */ /* 0x000fe400048070ff */
[----:B------:R-:W-:Y:S02]  /*9990*/  F2FP.SATFINITE.E4M3.F32.PACK_AB_MERGE_C R239, R235, R236, RZ ;  /* 0x000000ecebef723e */ /* 0x000fe400048070ff */
[----:B------:R-:W-:-:S02]  /*99a0*/  F2FP.SATFINITE.E4M3.F32.PACK_AB_MERGE_C R241, R237, R238, RZ ;  /* 0x000000eeedf1723e */ /* 0x000fc400048070ff */
[----:B------:R-:W-:Y:S02]  /*99b0*/  F2FP.SATFINITE.E4M3.F32.PACK_AB_MERGE_C R235, R231, R232, RZ ;  /* 0x000000e8e7eb723e */ /* 0x000fe400048070ff */
        /* <DEDUP_REMOVED lines=41> */
[----:B--2---:R-:W-:Y:S02]  /*9c50*/  F2FP.SATFINITE.E4M3.F32.PACK_AB_MERGE_C R153, R21, R22, RZ ;  /* 0x000000161599723e */ /* 0x004fe400048070ff */
[----:B---3--:R-:W-:Y:S02]  /*9c60*/  F2FP.SATFINITE.E4M3.F32.PACK_AB_MERGE_C R23, R19, R20, RZ ;  /* 0x000000141317723e */ /* 0x008fe400048070ff */
[----:B----4-:R-:W-:Y:S02]  /*9c70*/  F2FP.SATFINITE.E4M3.F32.PACK_AB_MERGE_C R21, R17, R18, RZ ;  /* 0x000000121115723e */ /* 0x010fe400048070ff */
[----:B-----5:R-:W-:Y:S02]  /*9c80*/  F2FP.SATFINITE.E4M3.F32.PACK_AB_MERGE_C R19, R15, R16, RZ ;  /* 0x000000100f13723e */ /* 0x020fe400048070ff */
[----:B------:R-:W-:Y:S02]  /*9c90*/  F2FP.SATFINITE.E4M3.F32.PACK_AB_MERGE_C R17, R13, R14, RZ ;  /* 0x0000000e0d11723e */ /* 0x000fe400048070ff */
[----:B------:R-:W-:-:S02]  /*9ca0*/  F2FP.SATFINITE.E4M3.F32.PACK_AB_MERGE_C R15, R11, R12, RZ ;  /* 0x0000000c0b0f723e */ /* 0x000fc400048070ff */
[----:B------:R-:W-:Y:S02]  /*9cb0*/  F2FP.SATFINITE.E4M3.F32.PACK_AB_MERGE_C R13, R9, R10, RZ ;  /* 0x0000000a090d723e */ /* 0x000fe400048070ff */
[----:B------:R-:W-:Y:S02]  /*9cc0*/  F2FP.SATFINITE.E4M3.F32.PACK_AB_MERGE_C R11, R7, R8, RZ ;  /* 0x00000008070b723e */ /* 0x000fe400048070ff */
[----:B------:R-:W-:Y:S02]  /*9cd0*/  F2FP.SATFINITE.E4M3.F32.PACK_AB_MERGE_C R9, R5, R6, RZ ;  /* 0x000000060509723e */ /* 0x000fe400048070ff */
[----:B------:R-:W-:Y:S02]  /*9ce0*/  F2FP.SATFINITE.E4M3.F32.PACK_AB_MERGE_C R7, R3, R4, RZ ;  /* 0x000000040307723e */ /* 0x000fe400048070ff */
[----:B------:R-:W2:Y:S04]  /*9cf0*/  LDL.LU R3, [R1+0x4] ;  /* 0x0000040001037983 */ /* 0x000ea80000300800 */
[----:B------:R-:W3:Y:S01]  /*9d00*/  LDL.LU R89, [R1+0x8] ;  /* 0x0000080001597983 */ /* 0x000ee20000300800 */
[----:B------:R-:W-:-:S03]  /*9d10*/  F2FP.SATFINITE.E4M3.F32.PACK_AB_MERGE_C R5, R0, R2, RZ ;  /* 0x000000020005723e */ /* 0x000fc600048070ff */
        /* <DEDUP_REMOVED lines=125> */
[----:B--2---:R-:W-:-:S02]  /*a4f0*/  F2FP.SATFINITE.E4M3.F32.PACK_AB_MERGE_C R3, R3, R88, RZ ;  /* 0x000000580303723e */ /* 0x004fc400048070ff */
[----:B---3--:R-:W-:Y:S01]  /*a500*/  F2FP.SATFINITE.E4M3.F32.PACK_AB_MERGE_C R0, R0, R89, RZ ;  /* 0x000000590000723e */ /* 0x008fe200048070ff */
[----:B------:R-:W2:Y:S01]  /*a510*/  LDL.LU R88, [R1+0x754] ;  /* 0x0007540001587983 */ /* 0x000ea20000300800 */
[----:B----4-:R-:W-:Y:S02]  /*a520*/  F2FP.SATFINITE.E4M3.F32.PACK_AB_MERGE_C R2, R2, R90, RZ ;  /* 0x0000005a0202723e */ /* 0x010fe400048070ff */
[----:B-----5:R-:W-:Y:S01]  /*a530*/  F2FP.SATFINITE.E4M3.F32.PACK_AB_MERGE_C R4, R4, R91, RZ ;  /* 0x0000005b0404723e */ /* 0x020fe200048070ff */
[----:B------:R-:W2:Y:S01]  /*a540*/  LDL.LU R89, [R1+0x750] ;  /* 0x0007500001597983 */ /* 0x000ea20000300800 */
[----:B------:R-:W-:-:S03]  /*a550*/  F2FP.SATFINITE.E4M3.F32.PACK_AB_MERGE_C R6, R6, R92, RZ ;  /* 0x0000005c0606723e */ /* 0x000fc600048070ff */
[----:B------:R-:W3:Y:S01]  /*a560*/  LDL.LU R90, [R1+0x74c] ;  /* 0x00074c00015a7983 */ /* 0x000ee20000300800 */
[----:B------:R-:W-:-:S03]  /*a570*/  F2FP.SATFINITE.E4M3.F32.PACK_AB_MERGE_C R8, R8, R93, RZ ;  /* 0x0000005d0808723e */ /* 0x000fc600048070ff */
[----:B------:R-:W3:Y:S01]  /*a580*/  LDL.LU R91, [R1+0x748] ;  /* 0x00074800015b7983 */ /* 0x000ee20000300800 */
[----:B------:R-:W-:-:S03]  /*a590*/  F2FP.SATFINITE.E4M3.F32.PACK_AB_MERGE_C R10, R10, R94, RZ ;  /* 0x0000005e0a0a723e */ /* 0x000fc600048070ff */
[----:B------:R-:W4:Y:S01]  /*a5a0*/  LDL.LU R92, [R1+0x744] ;  /* 0x00074400015c7983 */ /* 0x000f220000300800 */
[----:B------:R-:W-:-:S03]  /*a5b0*/  F2FP.SATFINITE.E4M3.F32.PACK_AB_MERGE_C R12, R12, R95, RZ ;  /* 0x0000005f0c0c723e */ /* 0x000fc600048070ff */
[----:B------:R-:W4:Y:S01]  /*a5c0*/  LDL.LU R93, [R1+0x740] ;  /* 0x00074000015d7983 */ /* 0x000f220000300800 */
[----:B------:R-:W-:-:S03]  /*a5d0*/  F2FP.SATFINITE.E4M3.F32.PACK_AB_MERGE_C R14, R14, R96, RZ ;  /* 0x000000600e0e723e */ /* 0x000fc600048070ff */
[----:B------:R-:W5:Y:S01]  /*a5e0*/  LDL.LU R94, [R1+0x73c] ;  /* 0x00073c00015e7983 */ /* 0x000f620000300800 */
        /* <DEDUP_REMOVED lines=81> */
[----:B------:R-:W5:Y:S04]  /*ab00*/  LDL.LU R135, [R1+0x698] ;  /* 0x0006980001877983 */ /* 0x000f680000300800 */
[----:B------:R-:W5:Y:S01]  /*ab10*/  LDL.LU R136, [R1+0x694] ;  /* 0x0006940001887983 */ /* 0x000f620000300800 */
[----:B------:R-:W-:-:S03]  /*ab20*/  F2FP.SATFINITE.E4M3.F32.PACK_AB_MERGE_C R226, R226, R138, RZ ;  /* 0x0000008ae2e2723e */ /* 0x000fc600048070ff */
[----:B------:R-:W5:Y:S04]  /*ab30*/  LDL.LU R137, [R1+0x690] ;  /* 0x0006900001897983 */ /* 0x000f680000300800 */
        /* <DEDUP_REMOVED lines=27> */
[----:B------:R-:W2:Y:S04]  /*acf0*/  LDL.LU R33, [R1+0x208] ;  /* 0x0002080001217983 */ /* 0x000ea80000300800 */
[----:B------:R-:W3:Y:S04]  /*ad00*/  LDL.LU R35, [R1+0x400] ;  /* 0x0004000001237983 */ /* 0x000ee80000300800 */
[----:B------:R-:W4:Y:S04]  /*ad10*/  LDL.LU R37, [R1+0x474] ;  /* 0x0004740001257983 */ /* 0x000f280000300800 */
[----:B------:R-:W5:Y:S04]  /*ad20*/  LDL.LU R39, [R1+0x478] ;  /* 0x0004780001277983 */ /* 0x000f680000300800 */
[----:B------:R-:W5:Y:S04]  /*ad30*/  LDL.LU R41, [R1+0x47c] ;  /* 0x00047c0001297983 */ /* 0x000f680000300800 */
[----:B------:R-:W5:Y:S04]  /*ad40*/  LDL.LU R43, [R1+0x480] ;  /* 0x00048000012b7983 */ /* 0x000f680000300800 */
[----:B------:R-:W5:Y:S04]  /*ad50*/  LDL.LU R45, [R1+0x648] ;  /* 0x00064800012d7983 */ /* 0x000f680000300800 */
[----:B------:R-:W5:Y:S01]  /*ad60*/  LDL.LU R47, [R1+0x64c] ;  /* 0x00064c00012f7983 */ /* 0x000f620000300800 */
[----:B------:R-:W-:-:S02]  /*ad70*/  LOP3.LUT R25, R25, 0x1800, RZ, 0xc0, !PT ;  /* 0x0000180019197812 */ /* 0x000fc400078ec0ff */
[----:B------:R-:W-:Y:S01]  /*ad80*/  LOP3.LUT R29, R29, 0x6, RZ, 0xc0, !PT ;  /* 0x000000061d1d7812 */ /* 0x000fe200078ec0ff */
[----:B------:R-:W5:Y:S02]  /*ad90*/  LDL.LU R53, [R1+0x650] ;  /* 0x0006500001357983 */ /* 0x000f640000300800 */
[C---:B------:R-:W-:Y:S02]  /*ada0*/  IMAD R25, R27.reuse, 0x20, R25 ;  /* 0x000000201b197824 */ /* 0x040fe400078e0219 */
[----:B------:R-:W-:Y:S01]  /*adb0*/  IMAD R27, R27, 0x4, R29 ;  /* 0x000000041b1b7824 */ /* 0x000fe200078e021d */
[----:B------:R-:W5:Y:S03]  /*adc0*/  LDL.LU R55, [R1+0x654] ;  /* 0x0006540001377983 */ /* 0x000f660000300800 */
[----:B------:R-:W-:Y:S01]  /*add0*/  IMAD.IADD R25, R25, 0x1, R27 ;  /* 0x0000000119197824 */ /* 0x000fe200078e021b */
[----:B------:R-:W5:Y:S04]  /*ade0*/  LDL.LU R51, [R1+0x204] ;  /* 0x0002040001337983 */ /* 0x000f680000300800 */
[----:B------:R-:W5:Y:S04]  /*adf0*/  LDL.LU R49, [R1+0x200] ;  /* 0x0002000001317983 */ /* 0x000f680000300800 */
[----:B--2---:R-:W-:Y:S04]  /*ae00*/  STS.U16 [R25+UR7+0x2400], R33 ;  /* 0x0024002119007988 */ /* 0x004fe80008000407 */
[----:B---3--:R-:W-:Y:S04]  /*ae10*/  STS.U16 [R25+UR7+0x2000], R35 ;  /* 0x0020002319007988 */ /* 0x008fe80008000407 */
[----:B----4-:R-:W-:Y:S04]  /*ae20*/  STS.U16 [R25+UR7+0x8408], R37 ;  /* 0x0084082519007988 */ /* 0x010fe80008000407 */
[----:B-----5:R-:W-:Y:S04]  /*ae30*/  STS.U16 [R25+UR7+0x8008], R39 ;  /* 0x0080082719007988 */ /* 0x020fe80008000407 */
[----:B------:R-:W-:Y:S04]  /*ae40*/  STS.U16 [R25+UR7+0x8400], R41 ;  /* 0x0084002919007988 */ /* 0x000fe80008000407 */
[----:B------:R-:W-:Y:S04]  /*ae50*/  STS.U16 [R25+UR7+0x8000], R43 ;  /* 0x0080002b19007988 */ /* 0x000fe80008000407 */
[----:B------:R-:W-:Y:S04]  /*ae60*/  STS.U16 [R25+UR7+0x408], R45 ;  /* 0x0004082d19007988 */ /* 0x000fe80008000407 */
[----:B------:R1:W-:Y:S04]  /*ae70*/  STS.U16 [R25+UR7+0x8], R47 ;  /* 0x0000082f19007988 */ /* 0x0003e80008000407 */
[----:B-1----:R-:W2:Y:S04]  /*ae80*/  LDL.LU R47, [R1+0x644] ;  /* 0x00064400012f7983 */ /* 0x002ea80000300800 */
[----:B------:R-:W3:Y:S04]  /*ae90*/  LDL.LU R45, [R1+0x640] ;  /* 0x00064000012d7983 */ /* 0x000ee80000300800 */
[----:B------:R-:W4:Y:S04]  /*aea0*/  LDL.LU R43, [R1+0x63c] ;  /* 0x00063c00012b7983 */ /* 0x000f280000300800 */
[----:B------:R-:W5:Y:S04]  /*aeb0*/  LDL.LU R41, [R1+0x638] ;  /* 0x0006380001297983 */ /* 0x000f680000300800 */
[----:B------:R-:W5:Y:S04]  /*aec0*/  LDL.LU R39, [R1+0x470] ;  /* 0x0004700001277983 */ /* 0x000f680000300800 */
[----:B------:R-:W5:Y:S04]  /*aed0*/  LDL.LU R37, [R1+0x46c] ;  /* 0x00046c0001257983 */ /* 0x000f680000300800 */
[----:B------:R-:W5:Y:S04]  /*aee0*/  LDL.LU R35, [R1+0x468] ;  /* 0x0004680001237983 */ /* 0x000f680000300800 */
[----:B------:R-:W5:Y:S01]  /*aef0*/  LDL.LU R33, [R1+0x464] ;  /* 0x0004640001217983 */ /* 0x000f620000300800 */
[----:B------:R-:W-:-:S02]  /*af00*/  F2FP.SATFINITE.E4M3.F32.PACK_AB_MERGE_C R30, R31, R30, RZ ;  /* 0x0000001e1f1e723e */ /* 0x000fc400048070ff */
[----:B------:R-:W-:Y:S01]  /*af10*/  F2FP.SATFINITE.E4M3.F32.PACK_AB_MERGE_C R88, R89, R88, RZ ;  /* 0x000000585958723e */ /* 0x000fe200048070ff */
[----:B------:R1:W-:Y:S01]  /*af20*/  STS.U16 [R25+UR7+0x4000], R3 ;  /* 0x0040000319007988 */ /* 0x0003e20008000407 */
[----:B------:R-:W-:Y:S02]  /*af30*/  F2FP.SATFINITE.E4M3.F32.PACK_AB_MERGE_C R90, R91, R90, RZ ;  /* 0x0000005a5b5a723e */ /* 0x000fe400048070ff */
[----:B------:R-:W-:Y:S02]  /*af40*/  F2FP.SATFINITE.E4M3.F32.PACK_AB_MERGE_C R92, R93, R92, RZ ;  /* 0x0000005c5d5c723e */ /* 0x000fe400048070ff */
[----:B------:R-:W-:Y:S01]  /*af50*/  F2FP.SATFINITE.E4M3.F32.PACK_AB_MERGE_C R94, R95, R94, RZ ;  /* 0x0000005e5f5e723e */ /* 0x000fe200048070ff */
[----:B------:R-:W-:Y:S01]  /*af60*/  STS.U16 [R25+UR7], R55 ;  /* 0x0000003719007988 */ /* 0x000fe20008000407 */
[----:B-1----:R-:W-:-:S03]  /*af70*/  LOP3.LUT R3, R25, 0x10, RZ, 0x3c, !PT ;  /* 0x0000001019037812 */ /* 0x002fc600078e3cff */
[----:B------:R-:W-:Y:S04]  /*af80*/  STS.U16 [R25+UR7+0x400], R53 ;  /* 0x0004003519007988 */ /* 0x000fe80008000407 */
        /* <DEDUP_REMOVED lines=21> */
[----:B--2---:R1:W-:Y:S04]  /*b0e0*/  STS.U16 [R3+UR7], R47 ;  /* 0x0000002f03007988 */ /* 0x0043e80008000407 */
[----:B---3--:R2:W-:Y:S04]  /*b0f0*/  STS.U16 [R3+UR7+0x400], R45 ;  /* 0x0004002d03007988 */ /* 0x0085e80008000407 */
[----:B----4-:R3:W-:Y:S04]  /*b100*/  STS.U16 [R3+UR7+0x8], R43 ;  /* 0x0000082b03007988 */ /* 0x0107e80008000407 */
[----:B-1----:R-:W4:Y:S04]  /*b110*/  LDL.LU R47, [R1+0x634] ;  /* 0x00063400012f7983 */ /* 0x002f280000300800 */
[----:B--2---:R-:W2:Y:S04]  /*b120*/  LDL.LU R45, [R1+0x630] ;  /* 0x00063000012d7983 */ /* 0x004ea80000300800 */
[----:B-----5:R1:W-:Y:S04]  /*b130*/  STS.U16 [R3+UR7+0x408], R41 ;  /* 0x0004082903007988 */ /* 0x0203e80008000407 */
[----:B---3--:R-:W3:Y:S04]  /*b140*/  LDL.LU R43, [R1+0x62c] ;  /* 0x00062c00012b7983 */ /* 0x008ee80000300800 */
[----:B------:R5:W-:Y:S04]  /*b150*/  STS.U16 [R3+UR7+0x8000], R39 ;  /* 0x0080002703007988 */ /* 0x000be80008000407 */
[----:B-1----:R-:W3:Y:S04]  /*b160*/  LDL.LU R41, [R1+0x628] ;  /* 0x0006280001297983 */ /* 0x002ee80000300800 */
[----:B------:R1:W-:Y:S04]  /*b170*/  STS.U16 [R3+UR7+0x8400], R37 ;  /* 0x0084002503007988 */ /* 0x0003e80008000407 */
[----:B-----5:R-:W5:Y:S04]  /*b180*/  LDL.LU R39, [R1+0x460] ;  /* 0x0004600001277983 */ /* 0x020f680000300800 */
[----:B------:R1:W-:Y:S04]  /*b190*/  STS.U16 [R3+UR7+0x8008], R35 ;  /* 0x0080082303007988 */ /* 0x0003e80008000407 */
[----:B-1----:R-:W5:Y:S04]  /*b1a0*/  LDL.LU R37, [R1+0x45c] ;  /* 0x00045c0001257983 */ /* 0x002f680000300800 */
[----:B------:R1:W-:Y:S04]  /*b1b0*/  STS.U16 [R3+UR7+0x8408], R33 ;  /* 0x0084082103007988 */ /* 0x0003e80008000407 */
[----:B------:R-:W5:Y:S04]  /*b1c0*/  LDL.LU R35, [R1+0x458] ;  /* 0x0004580001237983 */ /* 0x000f680000300800 */
[----:B-1----:R-:W5:Y:S01]  /*b1d0*/  LDL.LU R33, [R1+0x454] ;  /* 0x0004540001217983 */ /* 0x002f620000300800 */
[----:B------:R-:W-:-:S02]  /*b1e0*/  F2FP.SATFINITE.E4M3.F32.PACK_AB_MERGE_C R96, R97, R96, RZ ;  /* 0x000000606160723e */ /* 0x000fc400048070ff */
[----:B------:R-:W-:Y:S02]  /*b1f0*/  F2FP.SATFINITE.E4M3.F32.PACK_AB_MERGE_C R98, R99, R98, RZ ;  /* 0x000000626362723e */ /* 0x000fe400048070ff */
[----:B------:R-:W-:Y:S02]  /*b200*/  F2FP.SATFINITE.E4M3.F32.PACK_AB_MERGE_C R100, R101, R100, RZ ;  /* 0x000000646564723e */ /* 0x000fe400048070ff */
[----:B------:R-:W-:Y:S02]  /*b210*/  F2FP.SATFINITE.E4M3.F32.PACK_AB_MERGE_C R102, R103, R102, RZ ;  /* 0x000000666766723e */ /* 0x000fe400048070ff */
[----:B------:R-:W-:Y:S01]  /*b220*/  LOP3.LUT R27, R25, 0x20, RZ, 0x3c, !PT ;  /* 0x00000020191b7812 */ /* 0x000fe200078e3cff */
        /* <DEDUP_REMOVED lines=24> */
[----:B----4-:R1:W-:Y:S04]  /*b3b0*/  STS.U16 [R27+UR7], R47 ;  /* 0x0000002f1b007988 */ /* 0x0103e80008000407 */
[----:B--2---:R2:W-:Y:S04]  /*b3c0*/  STS.U16 [R27+UR7+0x400], R45 ;  /* 0x0004002d1b007988 */ /* 0x0045e80008000407 */
[----:B-1----:R-:W4:Y:S04]  /*b3d0*/  LDL.LU R47, [R1+0x624] ;  /* 0x00062400012f7983 */ /* 0x002f280000300800 */
[----:B---3--:R1:W-:Y:S04]  /*b3e0*/  STS.U16 [R27+UR7+0x8], R43 ;  /* 0x0000082b1b007988 */ /* 0x0083e80008000407 */
[----:B--2---:R-:W2:Y:S04]  /*b3f0*/  LDL.LU R45, [R1+0x620] ;  /* 0x00062000012d7983 */ /* 0x004ea80000300800 */
[----:B------:R3:W-:Y:S04]  /*b400*/  STS.U16 [R27+UR7+0x408], R41 ;  /* 0x000408291b007988 */ /* 0x0007e80008000407 */
[----:B-1----:R-:W2:Y:S04]  /*b410*/  LDL.LU R43, [R1+0x61c] ;  /* 0x00061c00012b7983 */ /* 0x002ea80000300800 */
        /* <DEDUP_REMOVED lines=8> */
[----:B------:R-:W5:Y:S01]  /*b4a0*/  LDL.LU R33, [R1+0x444] ;  /* 0x0004440001217983 */ /* 0x000f620000300800 */
        /* <DEDUP_REMOVED lines=32> */
[----:B------:R1:W-:Y:S04]  /*b6b0*/  STS.U16 [R3+UR7+0x8], R43 ;  /* 0x0000082b03007988 */ /* 0x0003e80008000407 */
[----:B--2---:R-:W2:Y:S04]  /*b6c0*/  LDL.LU R45, [R1+0x610] ;  /* 0x00061000012d7983 */ /* 0x004ea80000300800 */
[----:B---3--:R3:W-:Y:S04]  /*b6d0*/  STS.U16 [R3+UR7+0x408], R41 ;  /* 0x0004082903007988 */ /* 0x0087e80008000407 */
[----:B-1----:R-:W2:Y:S04]  /*b6e0*/  LDL.LU R43, [R1+0x60c] ;  /* 0x00060c00012b7983 */ /* 0x002ea80000300800 */
[----:B------:R1:W-:Y:S04]  /*b6f0*/  STS.U16 [R3+UR7+0x8000], R39 ;  /* 0x0080002703007988 */ /* 0x0003e80008000407 */
[----:B---3--:R-:W3:Y:S04]  /*b700*/  LDL.LU R41, [R1+0x608] ;  /* 0x0006080001297983 */ /* 0x008ee80000300800 */
[----:B-----5:R5:W-:Y:S04]  /*b710*/  STS.U16 [R3+UR7+0x8400], R37 ;  /* 0x0084002503007988 */ /* 0x020be80008000407 */
        /* <DEDUP_REMOVED lines=55> */
[----:B------:R-:W-:Y:S02]  /*ba90*/  F2FP.SATFINITE.E4M3.F32.PACK_AB_MERGE_C R122, R123, R122, RZ ;  /* 0x0000007a7b7a723e */ /* 0x000fe400048070ff */
[----:B------:R-:W-:Y:S02]  /*baa0*/  F2FP.SATFINITE.E4M3.F32.PACK_AB_MERGE_C R124, R125, R124, RZ ;  /* 0x0000007c7d7c723e */ /* 0x000fe400048070ff */
[----:B------:R-:W-:-:S02]  /*bab0*/  F2FP.SATFINITE.E4M3.F32.PACK_AB_MERGE_C R126, R127, R126, RZ ;  /* 0x0000007e7f7e723e */ /* 0x000fc400048070ff */
        /* <DEDUP_REMOVED lines=42> */
[----:B------:R-:W-:Y:S01]  /*bd60*/  F2FP.SATFINITE.E4M3.F32.PACK_AB_MERGE_C R66, R67, R66, RZ ;  /* 0x000000424342723e */ /* 0x000fe200048070ff */
[----:B------:R1:W-:Y:S01]  /*bd70*/  STS.U16 [R3+UR7+0xa408], R21 ;  /* 0x00a4081503007988 */ /* 0x0003e20008000407 */
[----:B------:R-:W-:Y:S02]  /*bd80*/  F2FP.SATFINITE.E4M3.F32.PACK_AB_MERGE_C R68, R69, R68, RZ ;  /* 0x000000444544723e */ /* 0x000fe400048070ff */
[----:B------:R-:W-:Y:S02]  /*bd90*/  F2FP.SATFINITE.E4M3.F32.PACK_AB_MERGE_C R70, R71, R70, RZ ;  /* 0x000000464746723e */ /* 0x000fe400048070ff */
[----:B------:R-:W-:Y:S02]  /*bda0*/  F2FP.SATFINITE.E4M3.F32.PACK_AB_MERGE_C R128, R129, R128, RZ ;  /* 0x000000808180723e */ /* 0x000fe400048070ff */
[----:B------:R-:W-:Y:S02]  /*bdb0*/  F2FP.SATFINITE.E4M3.F32.PACK_AB_MERGE_C R130, R131, R130, RZ ;  /* 0x000000828382723e */ /* 0x000fe400048070ff */
[----:B------:R-:W-:-:S02]  /*bdc0*/  F2FP.SATFINITE.E4M3.F32.PACK_AB_MERGE_C R132, R133, R132, RZ ;  /* 0x000000848584723e */ /* 0x000fc400048070ff */
[----:B------:R-:W-:Y:S02]  /*bdd0*/  F2FP.SATFINITE.E4M3.F32.PACK_AB_MERGE_C R134, R135, R134, RZ ;  /* 0x000000868786723e */ /* 0x000fe400048070ff */
[----:B-1----:R-:W-:Y:S01]  /*bde0*/  LOP3.LUT R21, R25, 0x60, RZ, 0x3c, !PT ;  /* 0x0000006019157812 */ /* 0x002fe200078e3cff */
        /* <DEDUP_REMOVED lines=103> */
[----:B------:R-:W-:Y:S01]  /*c460*/  STS.U16 [R25+UR7+0xe408], R150 ;  /* 0x00e4089619007988 */ /* 0x000fe20008000407 */
[----:B------:R-:W-:-:S03]  /*c470*/  SHF.R.U32.HI R31, RZ, 0x5, R57 ;  /* 0x00000005ff1f7819 */ /* 0x000fc60000011639 */
[----:B----4-:R-:W-:Y:S04]  /*c480*/  STS.U16 [R25+UR7], R47 ;  /* 0x0000002f19007988 */ /* 0x010fe80008000407 */
[----:B--2---:R-:W-:Y:S04]  /*c490*/  STS.U16 [R25+UR7+0x400], R45 ;  /* 0x0004002d19007988 */ /* 0x004fe80008000407 */
[----:B------:R-:W-:Y:S04]  /*c4a0*/  STS.U16 [R25+UR7+0x8], R43 ;  /* 0x0000082b19007988 */ /* 0x000fe80008000407 */
[----:B---3--:R-:W-:Y:S04]  /*c4b0*/  STS.U16 [R25+UR7+0x408], R41 ;  /* 0x0004082919007988 */ /* 0x008fe80008000407 */
[----:B------:R-:W-:Y:S04]  /*c4c0*/  STS.U16 [R25+UR7+0x8000], R39 ;  /* 0x0080002719007988 */ /* 0x000fe80008000407 */
[----:B-----5:R-:W-:Y:S04]  /*c4d0*/  STS.U16 [R25+UR7+0x8400], R37 ;  /* 0x0084002519007988 */ /* 0x020fe80008000407 */
[----:B------:R-:W-:Y:S04]  /*c4e0*/  STS.U16 [R25+UR7+0x8008], R35 ;  /* 0x0080082319007988 */ /* 0x000fe80008000407 */
[----:B------:R-:W-:Y:S01]  /*c4f0*/  STS.U16 [R25+UR7+0x8408], R33 ;  /* 0x0084082119007988 */ /* 0x000fe20008000407 */
[----:B------:R1:W-:Y:S06]  /*c500*/  MEMBAR.ALL.CTA ;  /* 0x0000000000007992 */ /* 0x0003ec0000008000 */
[----:B-1----:R-:W1:Y:S01]  /*c510*/  FENCE.VIEW.ASYNC.S ;  /* 0x00000000000073c6 */ /* 0x002e620000000000 */
[----:B------:R-:W-:Y:S01]  /*c520*/  R2UR UR5, R31 ;  /* 0x000000001f0572ca */ /* 0x000fe200000e0000 */
[----:B-1----:R-:W-:Y:S01]  /*c530*/  BAR.SYNC.DEFER_BLOCKING 0x0 ;  /* 0x0000000000007b1d */ /* 0x002fe20000010000 */
[----:B------:R-:W-:-:S02]  /*c540*/  ELECT P0, URZ, PT ;  /* 0x00000000003f782f */ /* 0x000fc40003800000 */
[----:B------:R-:W-:-:S04]  /*c550*/  LOP3.LUT R57, R57, 0x7f, RZ, 0xc0, !PT ;  /* 0x0000007f39397812 */ /* 0x000fc800078ec0ff */
[----:B------:R-:W-:-:S05]  /*c560*/  ISETP.LT.U32.AND P0, PT, R57, 0x40, P0 ;  /* 0x000000403900780c */ /* 0x000fca0000701070 */
[----:B------:R-:W-:-:S04]  /*c570*/  ULOP3.LUT UR5, UR5, 0x1, URZ, 0xc0, !UPT ;  /* 0x0000000105057892 */ /* 0x000fc8000f8ec03f */
[----:B------:R-:W-:Y:S02]  /*c580*/  ULEA UR13, UR5, UR11, 0x7 ;  /* 0x0000000b050d7291 */ /* 0x000fe4000f8e383f */
[----:B------:R-:W-:Y:S02]  /*c590*/  ULEA UR12, UR5, UR7, 0xf ;  /* 0x00000007050c7291 */ /* 0x000fe4000f8e783f */
[----:B------:R-:W-:Y:S01]  /*c5a0*/  VOTEU.ANY UP0, P0 ;  /* 0x00000000003f7886 */ /* 0x000fe20000000100 */
[----:B------:R-:W-:Y:S01]  /*c5b0*/  VOTEU.ANY UP1, P0 ;  /* 0x00000000003f7886 */ /* 0x000fe20000020100 */
[----:B------:R-:W-:-:S03]  /*c5c0*/  UMOV UR14, UR15 ;  /* 0x0000000f000e7c82 */ /* 0x000fc60008000000 */
[----:B------:R-:W-:Y:S01]  /*c5d0*/  @UP0 UMOV UR8, UR24 ;  /* 0x0000001800080c82 */ /* 0x000fe20008000000 */
[----:B------:R-:W-:Y:S02]  /*c5e0*/  @UP0 UMOV UR9, UR25 ;  /* 0x0000001900090c82 */ /* 0x000fe40008000000 */
[----:B------:R1:W-:Y:S01]  /*c5f0*/  @UP1 UTMASTG.2D [UR12], [UR8] ;  /* 0x0000000c080013b5 */ /* 0x0003e20008008000 */
[----:B------:R0:W-:Y:S01]  /*c600*/  UTMACMDFLUSH ;  /* 0x00000000000079b7 */ /* 0x0001e20000000000 */
[----:B------:R-:W-:-:S04]  /*c610*/  DEPBAR.LE SB0, 0x0 ;  /* 0x000080000000791a */ /* 0x000fc80000000000 */
[----:B------:R-:W-:Y:S06]  /*c620*/  BAR.SYNC.DEFER_BLOCKING 0x0 ;  /* 0x0000000000007b1d */ /* 0x000fec0000010000 */
[----:B-1----:R-:W-:Y:S05]  /*c630*/  EXIT ;  /* 0x000000000000794d */ /* 0x002fea0003800000 */
.L_x_49:
[----:B------:R-:W1:Y:S02]  /*c640*/  SYNCS.PHASECHK.TRANS64.TRYWAIT P0, [UR28+0x8000], R0 ;  /* 0x00800000ff0075a7 */ /* 0x000e64000800015c */
[----:B-1----:R-:W-:Y:S05]  /*c650*/  @!P0 BRA `(.L_x_49) ;  /* 0xfffffffc00f88947 */ /* 0x002fea000383ffff */
[----:B------:R-:W-:Y:S05]  /*c660*/  BRA `(.L_x_51) ;  /* 0xffffff8400c47947 */ /* 0x000fea000383ffff */
.L_x_52:
[----:B------:R-:W-:-:S00]  /*c670*/  BRA `(.L_x_52) ;  /* 0xfffffffc00fc7947 */ /* 0x000fc0000383ffff */
[----:B------:R-:W-:-:S00]  /*c680*/  NOP ;  /* 0x0000000000007918 */ /* 0x000fc00000000000 */
[----:B------:R-:W-:-:S00]  /*c690*/  NOP ;  /* 0x0000000000007918 */ /* 0x000fc00000000000 */
[----:B------:R-:W-:-:S00]  /*c6a0*/  NOP ;  /* 0x0000000000007918 */ /* 0x000fc00000000000 */
[----:B------:R-:W-:-:S00]  /*c6b0*/  NOP ;  /* 0x0000000000007918 */ /* 0x000fc00000000000 */
[----:B------:R-:W-:-:S00]  /*c6c0*/  NOP ;  /* 0x0000000000007918 */ /* 0x000fc00000000000 */
[----:B------:R-:W-:-:S00]  /*c6d0*/  NOP ;  /* 0x0000000000007918 */ /* 0x000fc00000000000 */
[----:B------:R-:W-:-:S00]  /*c6e0*/  NOP ;  /* 0x0000000000007918 */ /* 0x000fc00000000000 */
[----:B------:R-:W-:-:S00]  /*c6f0*/  NOP ;  /* 0x0000000000007918 */ /* 0x000fc00000000000 */
.L_x_53:


//--------------------- .nv.shared.gluon_wgmma    --------------------------
	.section	.nv.shared.gluon_wgmma,"aw",@nobits
	.sectionflags	@""
	.align	16
	.zero		1024


//--------------------- .nv.shared.reserved.0     --------------------------
	.section	.nv.shared.reserved.0,"aw",@nobits
	.weak		__nv_reservedSMEM_offset_0_alias
	.size		__nv_reservedSMEM_offset_0_alias, 0, 0
	.other		__nv_reservedSMEM_offset_0_alias,@"STO_CUDA_RESERVED_SHARED STV_DEFAULT"
__nv_reservedSMEM_offset_0_alias:
	.zero		0


//--------------------- .nv.constant0.gluon_wgmma --------------------------
	.section	.nv.constant0.gluon_wgmma,"a",@progbits
	.sectionflags	@""
	.align	4
.nv.constant0.gluon_wgmma:
	.zero		608


//--------------------- SYMBOLS --------------------------

	.type		.nv.reservedSmem.offset0,@object
	.size		.nv.reservedSmem.offset0,0x4
